	.target	sm_90a

	.elftype	@"ET_EXEC"


//--------------------- .note.nv.tkinfo           --------------------------
	.section	.note.nv.tkinfo,"",@"SHT_NOTE"
	.sectionflags	@"SHF_NOTE_NV_TKINFO"
	.tkinfo
        /*0018*/ 	.word	0x00000002
        /*0030*/ 	.string	""
        /*0030*/ 	.string	"ptxas"
        /*0030*/ 	.string	"Cuda compilation tools, release 13.0, V13.0.88"
        /*0030*/ 	.string	"Build cuda_13.0.r13.0/compiler.36424714_0"
        /*0030*/ 	.string	"-arch sm_90a -m 64 "



//--------------------- .note.nv.cuinfo           --------------------------
	.section	.note.nv.cuinfo,"",@"SHT_NOTE"
	.sectionflags	@"SHF_NOTE_NV_CUINFO"
        /*0018*/ 	.short	0x0002
        /*001a*/ 	.short	0x005a
        /*001c*/ 	.short	0x0082
	.zero		2


//--------------------- .nv.info                  --------------------------
	.section	.nv.info,"",@"SHT_CUDA_INFO"
	.align	4


	//----- nvinfo : EIATTR_REGCOUNT
	.align		4
        /*0000*/ 	.byte	0x04, 0x2f
        /*0002*/ 	.short	(.L_16 - .L_15)
	.align		4
.L_15:
        /*0004*/ 	.word	index@(_ZN7cutlass13device_kernelINS_4fmha6kernel28FmhaKernelTmaWarpSpecializedINS1_10collective30FmhaMainloopTmaWarpSpecializedINS_10bfloat16_tEffN4cute5tupleIJNS7_1CILi128EEENS9_ILi64EEENS9_ILi160EEEEEENS8_IJiNS9_ILi1EEENS8_IJiiEEEEEESG_SG_NS4_13DefaultFusionEJNS2_6OptionILNS2_3TagE0ENS9_ILb1EEEEENSI_ILSJ_2ESK_EEEEENS4_15FmhaFwdEpilogueIS6_fNS8_IJSB_SC_SB_EEEEENS2_23PersistentTileSchedulerEJSL_SM_EEEEEvNT_6ParamsE)
        /*0008*/ 	.word	0x000000a8


	//----- nvinfo : EIATTR_FRAME_SIZE
	.align		4
.L_16:
        /*000c*/ 	.byte	0x04, 0x11
        /*000e*/ 	.short	(.L_18 - .L_17)
	.align		4
.L_17:
        /*0010*/ 	.word	index@($__internal_0_$__cuda_sm20_rcp_rn_f32_slowpath)
        /*0014*/ 	.word	0x00000000


	//----- nvinfo : EIATTR_FRAME_SIZE
	.align		4
.L_18:
        /*0018*/ 	.byte	0x04, 0x11
        /*001a*/ 	.short	(.L_20 - .L_19)
	.align		4
.L_19:
        /*001c*/ 	.word	index@(_ZN7cutlass13device_kernelINS_4fmha6kernel28FmhaKernelTmaWarpSpecializedINS1_10collective30FmhaMainloopTmaWarpSpecializedINS_10bfloat16_tEffN4cute5tupleIJNS7_1CILi128EEENS9_ILi64EEENS9_ILi160EEEEEENS8_IJiNS9_ILi1EEENS8_IJiiEEEEEESG_SG_NS4_13DefaultFusionEJNS2_6OptionILNS2_3TagE0ENS9_ILb1EEEEENSI_ILSJ_2ESK_EEEEENS4_15FmhaFwdEpilogueIS6_fNS8_IJSB_SC_SB_EEEEENS2_23PersistentTileSchedulerEJSL_SM_EEEEEvNT_6ParamsE)
        /*0020*/ 	.word	0x00000000


	//----- nvinfo : EIATTR_MIN_STACK_SIZE
	.align		4
.L_20:
        /*0024*/ 	.byte	0x04, 0x12
        /*0026*/ 	.short	(.L_22 - .L_21)
	.align		4
.L_21:
        /*0028*/ 	.word	index@(_ZN7cutlass13device_kernelINS_4fmha6kernel28FmhaKernelTmaWarpSpecializedINS1_10collective30FmhaMainloopTmaWarpSpecializedINS_10bfloat16_tEffN4cute5tupleIJNS7_1CILi128EEENS9_ILi64EEENS9_ILi160EEEEEENS8_IJiNS9_ILi1EEENS8_IJiiEEEEEESG_SG_NS4_13DefaultFusionEJNS2_6OptionILNS2_3TagE0ENS9_ILb1EEEEENSI_ILSJ_2ESK_EEEEENS4_15FmhaFwdEpilogueIS6_fNS8_IJSB_SC_SB_EEEEENS2_23PersistentTileSchedulerEJSL_SM_EEEEEvNT_6ParamsE)
        /*002c*/ 	.word	0x00000000
.L_22:


//--------------------- .nv.compat                --------------------------
	.section	.nv.compat,"",@"SHT_CUDA_COMPAT_INFO"
	.align	4
        /*0000*/ 	.byte	0x02, 0x09, 0x01, 0x00, 0x02, 0x02, 0x04, 0x00, 0x02, 0x05, 0x05, 0x00, 0x03, 0x07, 0x01, 0x01
        /*0010*/ 	.byte	0x02, 0x03, 0x01, 0x00, 0x02, 0x06, 0x01, 0x00, 0x04, 0x0b, 0x08, 0x00, 0x00, 0x00, 0x00, 0x00
        /*0020*/ 	.byte	0x00, 0x00, 0x00, 0x00


//--------------------- .nv.info._ZN7cutlass13device_kernelINS_4fmha6kernel28FmhaKernelTmaWarpSpecializedINS1_10collective30FmhaMainloopTmaWarpSpecializedINS_10bfloat16_tEffN4cute5tupleIJNS7_1CILi128EEENS9_ILi64EEENS9_ILi160EEEEEENS8_IJiNS9_ILi1EEENS8_IJiiEEEEEESG_SG_NS4_13DefaultFusionEJNS2_6OptionILNS2_3TagE0ENS9_ILb1EEEEENSI_ILSJ_2ESK_EEEEENS4_15FmhaFwdEpilogueIS6_fNS8_IJSB_SC_SB_EEEEENS2_23PersistentTileSchedulerEJSL_SM_EEEEEvNT_6ParamsE --------------------------
	.section	.nv.info._ZN7cutlass13device_kernelINS_4fmha6kernel28FmhaKernelTmaWarpSpecializedINS1_10collective30FmhaMainloopTmaWarpSpecializedINS_10bfloat16_tEffN4cute5tupleIJNS7_1CILi128EEENS9_ILi64EEENS9_ILi160EEEEEENS8_IJiNS9_ILi1EEENS8_IJiiEEEEEESG_SG_NS4_13DefaultFusionEJNS2_6OptionILNS2_3TagE0ENS9_ILb1EEEEENSI_ILSJ_2ESK_EEEEENS4_15FmhaFwdEpilogueIS6_fNS8_IJSB_SC_SB_EEEEENS2_23PersistentTileSchedulerEJSL_SM_EEEEEvNT_6ParamsE,"",@"SHT_CUDA_INFO"
	.sectionflags	@""
	.align	4


	//----- nvinfo : EIATTR_CUDA_API_VERSION
	.align		4
        /*0000*/ 	.byte	0x04, 0x37
        /*0002*/ 	.short	(.L_24 - .L_23)
.L_23:
        /*0004*/ 	.word	0x00000082


	//----- nvinfo : EIATTR_KPARAM_INFO
	.align		4
.L_24:
        /*0008*/ 	.byte	0x04, 0x17
        /*000a*/ 	.short	(.L_26 - .L_25)
.L_25:
        /*000c*/ 	.word	0x00000000
        /*0010*/ 	.short	0x0000
        /*0012*/ 	.short	0x0070
        /*0014*/ 	.byte	0x00, 0xf0, 0x01, 0x20


	//----- nvinfo : EIATTR_SPARSE_MMA_MASK
	.align		4
.L_26:
        /*0018*/ 	.byte	0x03, 0x50
        /*001a*/ 	.short	0x0000


	//----- nvinfo : EIATTR_MAXREG_COUNT
	.align		4
        /*001c*/ 	.byte	0x03, 0x1b
        /*001e*/ 	.short	0x00a8


	//----- nvinfo : EIATTR_NUM_BARRIERS
	.align		4
        /*0020*/ 	.byte	0x02, 0x4c
        /*0022*/ 	.byte	0x02
	.zero		1


	//----- nvinfo : EIATTR_EXTERNS
	.align		4
        /*0024*/ 	.byte	0x04, 0x0f
        /*0026*/ 	.short	(.L_28 - .L_27)


	//   ....[0]....
	.align		4
.L_27:
        /*0028*/ 	.word	index@(__assertfail)


	//----- nvinfo : EIATTR_MERCURY_ISA_VERSION
	.align		4
.L_28:
        /*002c*/ 	.byte	0x03, 0x5f
        /*002e*/ 	.short	0x0101


	//----- nvinfo : EIATTR_INT_WARP_WIDE_INSTR_OFFSETS
	.align		4
        /*0030*/ 	.byte	0x04, 0x31
        /*0032*/ 	.short	(.L_30 - .L_29)


	//   ....[0]....
.L_29:
        /*0034*/ 	.word	0x00000760


	//   ....[1]....
        /*0038*/ 	.word	0x00000770


	//   ....[2]....
        /*003c*/ 	.word	0x00000780


	//   ....[3]....
        /*0040*/ 	.word	0x00000790


	//   ....[4]....
        /*0044*/ 	.word	0x00000800


	//   ....[5]....
        /*0048*/ 	.word	0x000009e0


	//   ....[6]....
        /*004c*/ 	.word	0x00000a90


	//----- nvinfo : EIATTR_COOP_GROUP_MASK_REGIDS
	.align		4
.L_30:
        /*0050*/ 	.byte	0x04, 0x29
        /*0052*/ 	.short	(.L_32 - .L_31)


	//   ....[0]....
.L_31:
        /*0054*/ 	.word	0xffffffff


	//   ....[1]....
        /*0058*/ 	.word	0xffffffff


	//   ....[2]....
        /*005c*/ 	.word	0xffffffff


	//   ....[3]....
        /*0060*/ 	.word	0xffffffff


	//   ....[4]....
        /*0064*/ 	.word	0xffffffff


	//   ....[5]....
        /*0068*/ 	.word	0xffffffff


	//   ....[6]....
        /*006c*/ 	.word	0xffffffff


	//   ....[7]....
        /*0070*/ 	.word	0xffffffff


	//   ....[8]....
        /*0074*/ 	.word	0xffffffff


	//   ....[9]....
        /*0078*/ 	.word	0xffffffff


	//   ....[10]....
        /*007c*/ 	.word	0xffffffff


	//   ....[11]....
        /*0080*/ 	.word	0xffffffff


	//   ....[12]....
        /*0084*/ 	.word	0xffffffff


	//   ....[13]....
        /*0088*/ 	.word	0xffffffff


	//   ....[14]....
        /*008c*/ 	.word	0xffffffff


	//   ....[15]....
        /*0090*/ 	.word	0xffffffff


	//   ....[16]....
        /*0094*/ 	.word	0xffffffff


	//   ....[17]....
        /*0098*/ 	.word	0xffffffff


	//----- nvinfo : EIATTR_COOP_GROUP_INSTR_OFFSETS
	.align		4
.L_32:
        /*009c*/ 	.byte	0x04, 0x28
        /*009e*/ 	.short	(.L_34 - .L_33)


	//   ....[0]....
.L_33:
        /*00a0*/ 	.word	0x00000070


	//   ....[1]....
        /*00a4*/ 	.word	0x000000a0


	//   ....[2]....
        /*00a8*/ 	.word	0x000001d0


	//   ....[3]....
        /*00ac*/ 	.word	0x000003e0


	//   ....[4]....
        /*00b0*/ 	.word	0x000005a0


	//   ....[5]....
        /*00b4*/ 	.word	0x00000700


	//   ....[6]....
        /*00b8*/ 	.word	0x000019c0


	//   ....[7]....
        /*00bc*/ 	.word	0x000019f0


	//   ....[8]....
        /*00c0*/ 	.word	0x00001c10


	//   ....[9]....
        /*00c4*/ 	.word	0x00001d70


	//   ....[10]....
        /*00c8*/ 	.word	0x00003710


	//   ....[11]....
        /*00cc*/ 	.word	0x00003740


	//   ....[12]....
        /*00d0*/ 	.word	0x00003a40


	//   ....[13]....
        /*00d4*/ 	.word	0x00003b60


	//   ....[14]....
        /*00d8*/ 	.word	0x000056a0


	//   ....[15]....
        /*00dc*/ 	.word	0x000056d0


	//   ....[16]....
        /*00e0*/ 	.word	0x00005720


	//   ....[17]....
        /*00e4*/ 	.word	0x00005740


	//----- nvinfo : EIATTR_REG_RECONFIG
	.align		4
.L_34:
        /*00e8*/ 	.byte	0x01, 0x54
	.zero		2


	//----- nvinfo : EIATTR_SYSCALL_OFFSETS
	.align		4
        /*00ec*/ 	.byte	0x04, 0x46
        /*00ee*/ 	.short	(.L_36 - .L_35)


	//   ....[0]....
.L_35:
        /*00f0*/ 	.word	0x00006490


	//   ....[1]....
        /*00f4*/ 	.word	0x000065d0


	//----- nvinfo : EIATTR_MBARRIER_INSTR_OFFSETS
	.align		4
.L_36:
        /*00f8*/ 	.byte	0x04, 0x39
        /*00fa*/ 	.short	(.L_38 - .L_37)


	//   ....[0]....
.L_37:
        /*00fc*/ 	.word	0x00000390
        /*0100*/ 	.word	0x000000ff
        /*0104*/ 	.word	0x00027450
        /*0108*/ 	.short	0x0100
        /*010a*/ 	.byte	0x08
	.zero		1


	//   ....[1]....
        /*010c*/ 	.word	0x000003a0
        /*0110*/ 	.word	0x000000ff
        /*0114*/ 	.word	0x00027460
        /*0118*/ 	.short	0x0100
        /*011a*/ 	.byte	0x08
	.zero		1


	//   ....[2]....
        /*011c*/ 	.word	0x000003b0
        /*0120*/ 	.word	0x000000ff
        /*0124*/ 	.word	0x00027458
        /*0128*/ 	.short	0x0100
        /*012a*/ 	.byte	0x08
	.zero		1


	//   ....[3]....
        /*012c*/ 	.word	0x000003c0
        /*0130*/ 	.word	0x000000ff
        /*0134*/ 	.word	0x00027468
        /*0138*/ 	.short	0x0100
        /*013a*/ 	.byte	0x08
	.zero		1


	//   ....[4]....
        /*013c*/ 	.word	0x000004f0
        /*0140*/ 	.word	0x000000ff
        /*0144*/ 	.word	0x00027400
        /*0148*/ 	.short	0x0100
        /*014a*/ 	.byte	0x08
	.zero		1


	//   ....[5]....
        /*014c*/ 	.word	0x00000500
        /*0150*/ 	.word	0x000000ff
        /*0154*/ 	.word	0x00027428
        /*0158*/ 	.short	0x0100
        /*015a*/ 	.byte	0x08
	.zero		1


	//   ....[6]....
        /*015c*/ 	.word	0x00000510
        /*0160*/ 	.word	0x000000ff
        /*0164*/ 	.word	0x00027408
        /*0168*/ 	.short	0x0100
        /*016a*/ 	.byte	0x08
	.zero		1


	//   ....[7]....
        /*016c*/ 	.word	0x00000520
        /*0170*/ 	.word	0x000000ff
        /*0174*/ 	.word	0x00027430
        /*0178*/ 	.short	0x0100
        /*017a*/ 	.byte	0x08
	.zero		1


	//   ....[8]....
        /*017c*/ 	.word	0x00000530
        /*0180*/ 	.word	0x000000ff
        /*0184*/ 	.word	0x00027410
        /*0188*/ 	.short	0x0100
        /*018a*/ 	.byte	0x08
	.zero		1


	//   ....[9]....
        /*018c*/ 	.word	0x00000540
        /*0190*/ 	.word	0x000000ff
        /*0194*/ 	.word	0x00027438
        /*0198*/ 	.short	0x0100
        /*019a*/ 	.byte	0x08
	.zero		1


	//   ....[10]....
        /*019c*/ 	.word	0x00000550
        /*01a0*/ 	.word	0x000000ff
        /*01a4*/ 	.word	0x00027418
        /*01a8*/ 	.short	0x0100
        /*01aa*/ 	.byte	0x08
	.zero		1


	//   ....[11]....
        /*01ac*/ 	.word	0x00000560
        /*01b0*/ 	.word	0x000000ff
        /*01b4*/ 	.word	0x00027440
        /*01b8*/ 	.short	0x0100
        /*01ba*/ 	.byte	0x08
	.zero		1


	//   ....[12]....
        /*01bc*/ 	.word	0x00000570
        /*01c0*/ 	.word	0x000000ff
        /*01c4*/ 	.word	0x00027420
        /*01c8*/ 	.short	0x0100
        /*01ca*/ 	.byte	0x08
	.zero		1


	//   ....[13]....
        /*01cc*/ 	.word	0x00000580
        /*01d0*/ 	.word	0x000000ff
        /*01d4*/ 	.word	0x00027448
        /*01d8*/ 	.short	0x0100
        /*01da*/ 	.byte	0x08
	.zero		1


	//   ....[14]....
        /*01dc*/ 	.word	0x000006b0
        /*01e0*/ 	.word	0x000000ff
        /*01e4*/ 	.word	0x00027470
        /*01e8*/ 	.short	0x0100
        /*01ea*/ 	.byte	0x08
	.zero		1


	//   ....[15]....
        /*01ec*/ 	.word	0x000006c0
        /*01f0*/ 	.word	0x000000ff
        /*01f4*/ 	.word	0x00027480
        /*01f8*/ 	.short	0x0100
        /*01fa*/ 	.byte	0x08
	.zero		1


	//   ....[16]....
        /*01fc*/ 	.word	0x000006d0
        /*0200*/ 	.word	0x000000ff
        /*0204*/ 	.word	0x00027478
        /*0208*/ 	.short	0x0100
        /*020a*/ 	.byte	0x08
	.zero		1


	//   ....[17]....
        /*020c*/ 	.word	0x000006e0
        /*0210*/ 	.word	0x000000ff
        /*0214*/ 	.word	0x00027488
        /*0218*/ 	.short	0x0100
        /*021a*/ 	.byte	0x08
	.zero		1


	//   ....[18]....
        /*021c*/ 	.word	0x00000820
        /*0220*/ 	.word	0x000000ff
        /*0224*/ 	.word	0x00027490
        /*0228*/ 	.short	0x0100
        /*022a*/ 	.byte	0x06
	.zero		1


	//   ....[19]....
        /*022c*/ 	.word	0x00000830
        /*0230*/ 	.word	0x000000ff
        /*0234*/ 	.word	0x00027498
        /*0238*/ 	.short	0x0100
        /*023a*/ 	.byte	0x06
	.zero		1


	//   ....[20]....
        /*023c*/ 	.word	0x00000840
        /*0240*/ 	.word	0x000000ff
        /*0244*/ 	.word	0x000274a0
        /*0248*/ 	.short	0x0100
        /*024a*/ 	.byte	0x06
	.zero		1


	//   ....[21]....
        /*024c*/ 	.word	0x00000850
        /*0250*/ 	.word	0x000000ff
        /*0254*/ 	.word	0x000274a8
        /*0258*/ 	.short	0x0100
        /*025a*/ 	.byte	0x06
	.zero		1


	//   ....[22]....
        /*025c*/ 	.word	0x00000950
        /*0260*/ 	.word	0x000000ff
        /*0264*/ 	.word	0x000274c0
        /*0268*/ 	.short	0x0100
        /*026a*/ 	.byte	0x08
	.zero		1


	//   ....[23]....
        /*026c*/ 	.word	0x00000960
        /*0270*/ 	.word	0x000000ff
        /*0274*/ 	.word	0x000274e0
        /*0278*/ 	.short	0x0100
        /*027a*/ 	.byte	0x08
	.zero		1


	//   ....[24]....
        /*027c*/ 	.word	0x00000970
        /*0280*/ 	.word	0x000000ff
        /*0284*/ 	.word	0x000274c8
        /*0288*/ 	.short	0x0100
        /*028a*/ 	.byte	0x08
	.zero		1


	//   ....[25]....
        /*028c*/ 	.word	0x00000980
        /*0290*/ 	.word	0x000000ff
        /*0294*/ 	.word	0x000274e8
        /*0298*/ 	.short	0x0100
        /*029a*/ 	.byte	0x08
	.zero		1


	//   ....[26]....
        /*029c*/ 	.word	0x00000990
        /*02a0*/ 	.word	0x000000ff
        /*02a4*/ 	.word	0x000274d0
        /*02a8*/ 	.short	0x0100
        /*02aa*/ 	.byte	0x08
	.zero		1


	//   ....[27]....
        /*02ac*/ 	.word	0x000009a0
        /*02b0*/ 	.word	0x000000ff
        /*02b4*/ 	.word	0x000274f0
        /*02b8*/ 	.short	0x0100
        /*02ba*/ 	.byte	0x08
	.zero		1


	//   ....[28]....
        /*02bc*/ 	.word	0x000009b0
        /*02c0*/ 	.word	0x000000ff
        /*02c4*/ 	.word	0x000274d8
        /*02c8*/ 	.short	0x0100
        /*02ca*/ 	.byte	0x08
	.zero		1


	//   ....[29]....
        /*02cc*/ 	.word	0x000009c0
        /*02d0*/ 	.word	0x000000ff
        /*02d4*/ 	.word	0x000274f8
        /*02d8*/ 	.short	0x0100
        /*02da*/ 	.byte	0x08
	.zero		1


	//   ....[30]....
        /*02dc*/ 	.word	0x00000ac0
        /*02e0*/ 	.word	0x000000ff
        /*02e4*/ 	.word	0x000274b0
        /*02e8*/ 	.short	0x0100
        /*02ea*/ 	.byte	0x06
	.zero		1


	//   ....[31]....
        /*02ec*/ 	.word	0x00001320
        /*02f0*/ 	.word	0x000000ff
        /*02f4*/ 	.word	0x00027450
        /*02f8*/ 	.short	0x010a
        /*02fa*/ 	.byte	0x05
	.zero		1


	//   ....[32]....
        /*02fc*/ 	.word	0x000013e0
        /*0300*/ 	.word	0x000000ff
        /*0304*/ 	.word	0x00027400
        /*0308*/ 	.short	0x010a
        /*030a*/ 	.byte	0x05
	.zero		1


	//   ....[33]....
        /*030c*/ 	.word	0x00001400
        /*0310*/ 	.word	0x000000ff
        /*0314*/ 	.word	0xfffffff8
        /*0318*/ 	.short	0x010a
        /*031a*/ 	.byte	0x3b
	.zero		1


	//   ....[34]....
        /*031c*/ 	.word	0x00002620
        /*0320*/ 	.word	0x0000001e
        /*0324*/ 	.word	0x00000000
        /*0328*/ 	.short	0x0101
        /*032a*/ 	.byte	0x04
	.zero		1


	//   ....[35]....
        /*032c*/ 	.word	0x00002900
        /*0330*/ 	.word	0x000000ff
        /*0334*/ 	.word	0x00027400
        /*0338*/ 	.short	0x010a
        /*033a*/ 	.byte	0x06
	.zero		1


	//   ....[36]....
        /*033c*/ 	.word	0x000030e0
        /*0340*/ 	.word	0x000000ff
        /*0344*/ 	.word	0x00000000
        /*0348*/ 	.short	0x0101
        /*034a*/ 	.byte	0x05
	.zero		1


	//   ....[37]....
        /*034c*/ 	.word	0x00003240
        /*0350*/ 	.word	0x000000ff
        /*0354*/ 	.word	0x00027400
        /*0358*/ 	.short	0x010a
        /*035a*/ 	.byte	0x06
	.zero		1


	//   ....[38]....
        /*035c*/ 	.word	0x00004610
        /*0360*/ 	.word	0x000000ff
        /*0364*/ 	.word	0x00027400
        /*0368*/ 	.short	0x010a
        /*036a*/ 	.byte	0x0a
	.zero		1


	//   ....[39]....
        /*036c*/ 	.word	0x00004bf0
        /*0370*/ 	.word	0x000000ff
        /*0374*/ 	.word	0x00027400
        /*0378*/ 	.short	0x010a
        /*037a*/ 	.byte	0x0a
	.zero		1


	//   ....[40]....
        /*037c*/ 	.word	0x000053a0
        /*0380*/ 	.word	0x000000ff
        /*0384*/ 	.word	0x00000000
        /*0388*/ 	.short	0x0101
        /*038a*/ 	.byte	0x0a
	.zero		1


	//   ....[41]....
        /*038c*/ 	.word	0x00005450
        /*0390*/ 	.word	0x000000ff
        /*0394*/ 	.word	0x00000000
        /*0398*/ 	.short	0x0101
        /*039a*/ 	.byte	0x04
	.zero		1


	//   ....[42]....
        /*039c*/ 	.word	0x000055f0
        /*03a0*/ 	.word	0x000000ff
        /*03a4*/ 	.word	0x00000000
        /*03a8*/ 	.short	0x0101
        /*03aa*/ 	.byte	0x05
	.zero		1


	//   ....[43]....
        /*03ac*/ 	.word	0x00005670
        /*03b0*/ 	.word	0x000000ff
        /*03b4*/ 	.word	0x00000000
        /*03b8*/ 	.short	0x0101
        /*03ba*/ 	.byte	0x04
	.zero		1


	//   ....[44]....
        /*03bc*/ 	.word	0x00005d70
        /*03c0*/ 	.word	0x000000ff
        /*03c4*/ 	.word	0x00000008
        /*03c8*/ 	.short	0x010a
        /*03ca*/ 	.byte	0x3b
	.zero		1


	//   ....[45]....
        /*03cc*/ 	.word	0x00007690
        /*03d0*/ 	.word	0x00000000
        /*03d4*/ 	.word	0x00027490
        /*03d8*/ 	.short	0x0101
        /*03da*/ 	.byte	0x2e
	.zero		1


	//   ....[46]....
        /*03dc*/ 	.word	0x00007a50
        /*03e0*/ 	.word	0x00000007
        /*03e4*/ 	.word	0x00027460
        /*03e8*/ 	.short	0x010a
        /*03ea*/ 	.byte	0x3f
	.zero		1


	//   ....[47]....
        /*03ec*/ 	.word	0x00007e20
        /*03f0*/ 	.word	0x00000007
        /*03f4*/ 	.word	0x000274b0
        /*03f8*/ 	.short	0x0101
        /*03fa*/ 	.byte	0x3f
	.zero		1


	//   ....[48]....
        /*03fc*/ 	.word	0x00007e30
        /*0400*/ 	.word	0x00000007
        /*0404*/ 	.word	0x000274b0
        /*0408*/ 	.short	0x010a
        /*040a*/ 	.byte	0x3f
	.zero		1


	//   ....[49]....
        /*040c*/ 	.word	0x00007ed0
        /*0410*/ 	.word	0x00000004
        /*0414*/ 	.word	0x00027460
        /*0418*/ 	.short	0x010a
        /*041a*/ 	.byte	0x3f
	.zero		1


	//   ....[50]....
        /*041c*/ 	.word	0x00008590
        /*0420*/ 	.word	0x00000008
        /*0424*/ 	.word	0x00027428
        /*0428*/ 	.short	0x010a
        /*042a*/ 	.byte	0x3f
	.zero		1


	//   ....[51]....
        /*042c*/ 	.word	0x00008940
        /*0430*/ 	.word	0x00000004
        /*0434*/ 	.word	0x000274b0
        /*0438*/ 	.short	0x0101
        /*043a*/ 	.byte	0x3f
	.zero		1


	//   ....[52]....
        /*043c*/ 	.word	0x00008950
        /*0440*/ 	.word	0x00000004
        /*0444*/ 	.word	0x000274b0
        /*0448*/ 	.short	0x010a
        /*044a*/ 	.byte	0x3f
	.zero		1


	//   ....[53]....
        /*044c*/ 	.word	0x00008a00
        /*0450*/ 	.word	0x00000007
        /*0454*/ 	.word	0x00027428
        /*0458*/ 	.short	0x010a
        /*045a*/ 	.byte	0x3f
	.zero		1


	//   ....[54]....
        /*045c*/ 	.word	0x00008e40
        /*0460*/ 	.word	0x00000007
        /*0464*/ 	.word	0x00027428
        /*0468*/ 	.short	0x010a
        /*046a*/ 	.byte	0x3f
	.zero		1


	//   ....[55]....
        /*046c*/ 	.word	0x00009210
        /*0470*/ 	.word	0x00000007
        /*0474*/ 	.word	0x00027428
        /*0478*/ 	.short	0x010a
        /*047a*/ 	.byte	0x3f
	.zero		1


	//   ....[56]....
        /*047c*/ 	.word	0x00009630
        /*0480*/ 	.word	0x00000003
        /*0484*/ 	.word	0x00027450
        /*0488*/ 	.short	0x010a
        /*048a*/ 	.byte	0x3f
	.zero		1


	//   ....[57]....
        /*048c*/ 	.word	0x00009690
        /*0490*/ 	.word	0x00000005
        /*0494*/ 	.word	0x00027400
        /*0498*/ 	.short	0x010a
        /*049a*/ 	.byte	0x3f
	.zero		1


	//   ....[58]....
        /*049c*/ 	.word	0x000096f0
        /*04a0*/ 	.word	0x00000000
        /*04a4*/ 	.word	0xfffffff8
        /*04a8*/ 	.short	0x010a
        /*04aa*/ 	.byte	0x3f
	.zero		1


	//   ....[59]....
        /*04ac*/ 	.word	0x00009750
        /*04b0*/ 	.word	0x00000007
        /*04b4*/ 	.word	0x00027400
        /*04b8*/ 	.short	0x010a
        /*04ba*/ 	.byte	0x3f
	.zero		1


	//   ....[60]....
        /*04bc*/ 	.word	0x000097b0
        /*04c0*/ 	.word	0x00000005
        /*04c4*/ 	.word	0x00027400
        /*04c8*/ 	.short	0x010a
        /*04ca*/ 	.byte	0x3f
	.zero		1


	//   ....[61]....
        /*04cc*/ 	.word	0x00009810
        /*04d0*/ 	.word	0x00000008
        /*04d4*/ 	.word	0x00027400
        /*04d8*/ 	.short	0x010a
        /*04da*/ 	.byte	0x3f
	.zero		1


	//   ....[62]....
        /*04dc*/ 	.word	0x00009870
        /*04e0*/ 	.word	0x00000003
        /*04e4*/ 	.word	0x00000008
        /*04e8*/ 	.short	0x010a
        /*04ea*/ 	.byte	0x3f
	.zero		1


	//   ....[63]....
        /*04ec*/ 	.word	0x00009940
        /*04f0*/ 	.word	0x00000007
        /*04f4*/ 	.word	0x00027460
        /*04f8*/ 	.short	0x010a
        /*04fa*/ 	.byte	0x3f
	.zero		1


	//   ....[64]....
        /*04fc*/ 	.word	0x00009990
        /*0500*/ 	.word	0x00000007
        /*0504*/ 	.word	0x000274b0
        /*0508*/ 	.short	0x010a
        /*050a*/ 	.byte	0x3f
	.zero		1


	//   ....[65]....
        /*050c*/ 	.word	0x000099e0
        /*0510*/ 	.word	0x00000004
        /*0514*/ 	.word	0x00027460
        /*0518*/ 	.short	0x010a
        /*051a*/ 	.byte	0x3f
	.zero		1


	//   ....[66]....
        /*051c*/ 	.word	0x00009ab0
        /*0520*/ 	.word	0x00000008
        /*0524*/ 	.word	0x00027428
        /*0528*/ 	.short	0x010a
        /*052a*/ 	.byte	0x3f
	.zero		1


	//   ....[67]....
        /*052c*/ 	.word	0x00009b00
        /*0530*/ 	.word	0x00000004
        /*0534*/ 	.word	0x000274b0
        /*0538*/ 	.short	0x010a
        /*053a*/ 	.byte	0x3f
	.zero		1


	//   ....[68]....
        /*053c*/ 	.word	0x00009b50
        /*0540*/ 	.word	0x00000007
        /*0544*/ 	.word	0x00027428
        /*0548*/ 	.short	0x010a
        /*054a*/ 	.byte	0x3f
	.zero		1


	//   ....[69]....
        /*054c*/ 	.word	0x00009ba0
        /*0550*/ 	.word	0x00000007
        /*0554*/ 	.word	0x00027428
        /*0558*/ 	.short	0x010a
        /*055a*/ 	.byte	0x3f
	.zero		1


	//   ....[70]....
        /*055c*/ 	.word	0x00009bf0
        /*0560*/ 	.word	0x00000007
        /*0564*/ 	.word	0x00027428
        /*0568*/ 	.short	0x010a
        /*056a*/ 	.byte	0x3f
	.zero		1


	//----- nvinfo : EIATTR_NUM_MBARRIERS
	.align		4
.L_38:
        /*056c*/ 	.byte	0x03, 0x38
        /*056e*/ 	.short	0x001f


	//----- nvinfo : EIATTR_EXIT_INSTR_OFFSETS
	.align		4
        /*0570*/ 	.byte	0x04, 0x1c
        /*0572*/ 	.short	(.L_40 - .L_39)


	//   ....[0]....
.L_39:
        /*0574*/ 	.word	0x00000b20


	//   ....[1]....
        /*0578*/ 	.word	0x00000b90


	//   ....[2]....
        /*057c*/ 	.word	0x000076c0


	//   ....[3]....
        /*0580*/ 	.word	0x00007720


	//   ....[4]....
        /*0584*/ 	.word	0x00007750


	//   ....[5]....
        /*0588*/ 	.word	0x00008290


	//   ....[6]....
        /*058c*/ 	.word	0x000082c0


	//   ....[7]....
        /*0590*/ 	.word	0x00009610


	//----- nvinfo : EIATTR_MAX_THREADS
	.align		4
.L_40:
        /*0594*/ 	.byte	0x04, 0x05
        /*0596*/ 	.short	(.L_42 - .L_41)
.L_41:
        /*0598*/ 	.word	0x00000180
        /*059c*/ 	.word	0x00000001
        /*05a0*/ 	.word	0x00000001


	//----- nvinfo : EIATTR_CRS_STACK_SIZE
	.align		4
.L_42:
        /*05a4*/ 	.byte	0x04, 0x1e
        /*05a6*/ 	.short	(.L_44 - .L_43)
.L_43:
        /*05a8*/ 	.word	0x00000000


	//----- nvinfo : EIATTR_CBANK_PARAM_SIZE
	.align		4
.L_44:
        /*05ac*/ 	.byte	0x03, 0x19
        /*05ae*/ 	.short	0x0870


	//----- nvinfo : EIATTR_PARAM_CBANK
	.align		4
        /*05b0*/ 	.byte	0x04, 0x0a
        /*05b2*/ 	.short	(.L_46 - .L_45)
	.align		4
.L_45:
        /*05b4*/ 	.word	index@(.nv.constant0._ZN7cutlass13device_kernelINS_4fmha6kernel28FmhaKernelTmaWarpSpecializedINS1_10collective30FmhaMainloopTmaWarpSpecializedINS_10bfloat16_tEffN4cute5tupleIJNS7_1CILi128EEENS9_ILi64EEENS9_ILi160EEEEEENS8_IJiNS9_ILi1EEENS8_IJiiEEEEEESG_SG_NS4_13DefaultFusionEJNS2_6OptionILNS2_3TagE0ENS9_ILb1EEEEENSI_ILSJ_2ESK_EEEEENS4_15FmhaFwdEpilogueIS6_fNS8_IJSB_SC_SB_EEEEENS2_23PersistentTileSchedulerEJSL_SM_EEEEEvNT_6ParamsE)
        /*05b8*/ 	.short	0x0210
        /*05ba*/ 	.short	0x0870


	//----- nvinfo : EIATTR_SW_WAR
	.align		4
.L_46:
        /*05bc*/ 	.byte	0x04, 0x36
        /*05be*/ 	.short	(.L_48 - .L_47)
.L_47:
        /*05c0*/ 	.word	0x00000008
.L_48:


//--------------------- .nv.callgraph             --------------------------
	.section	.nv.callgraph,"",@"SHT_CUDA_CALLGRAPH"
	.align	4
	.sectionentsize	8
	.align		4
        /*0000*/ 	.word	0x00000000
	.align		4
        /*0004*/ 	.word	0xffffffff
	.align		4
        /*0008*/ 	.word	index@(_ZN7cutlass13device_kernelINS_4fmha6kernel28FmhaKernelTmaWarpSpecializedINS1_10collective30FmhaMainloopTmaWarpSpecializedINS_10bfloat16_tEffN4cute5tupleIJNS7_1CILi128EEENS9_ILi64EEENS9_ILi160EEEEEENS8_IJiNS9_ILi1EEENS8_IJiiEEEEEESG_SG_NS4_13DefaultFusionEJNS2_6OptionILNS2_3TagE0ENS9_ILb1EEEEENSI_ILSJ_2ESK_EEEEENS4_15FmhaFwdEpilogueIS6_fNS8_IJSB_SC_SB_EEEEENS2_23PersistentTileSchedulerEJSL_SM_EEEEEvNT_6ParamsE)
	.align		4
        /*000c*/ 	.word	index@(__assertfail)
	.align		4
        /*0010*/ 	.word	0x00000000
	.align		4
        /*0014*/ 	.word	0xfffffffe
	.align		4
        /*0018*/ 	.word	0x00000000
	.align		4
        /*001c*/ 	.word	0xfffffffd
	.align		4
        /*0020*/ 	.word	0x00000000
	.align		4
        /*0024*/ 	.word	0xfffffffc


//--------------------- .nv.constant4             --------------------------
	.section	.nv.constant4,"a",@progbits
	.align	8
	.align		8
.nv.constant4:
        /*0000*/ 	.dword	__assertfail
	.align		8
        /*0008*/ 	.dword	__unnamed_1
	.align		8
        /*0010*/ 	.dword	__unnamed_2
	.align		8
        /*0018*/ 	.dword	_ZN39_INTERNAL_83e3b20f_4_k_cu_efcc8758_32074cuda3std3__45__cpo5beginE
	.align		8
        /*0020*/ 	.dword	_ZN39_INTERNAL_83e3b20f_4_k_cu_efcc8758_32074cuda3std3__45__cpo3endE
	.align		8
        /*0028*/ 	.dword	_ZN39_INTERNAL_83e3b20f_4_k_cu_efcc8758_32074cuda3std3__45__cpo6cbeginE
	.align		8
        /*0030*/ 	.dword	_ZN39_INTERNAL_83e3b20f_4_k_cu_efcc8758_32074cuda3std3__45__cpo4cendE
	.align		8
        /*0038*/ 	.dword	_ZN39_INTERNAL_83e3b20f_4_k_cu_efcc8758_32074cuda3std3__441_GLOBAL__N__83e3b20f_4_k_cu_efcc8758_32076ignoreE
	.align		8
        /*0040*/ 	.dword	_ZN39_INTERNAL_83e3b20f_4_k_cu_efcc8758_32074cuda3std3__419piecewise_constructE
	.align		8
        /*0048*/ 	.dword	_ZN39_INTERNAL_83e3b20f_4_k_cu_efcc8758_32074cuda3std3__48in_placeE
	.align		8
        /*0050*/ 	.dword	_ZN39_INTERNAL_83e3b20f_4_k_cu_efcc8758_32074cuda3std6ranges3__45__cpo4swapE
	.align		8
        /*0058*/ 	.dword	_ZN39_INTERNAL_83e3b20f_4_k_cu_efcc8758_32074cuda3std6ranges3__45__cpo9iter_moveE
	.align		8
        /*0060*/ 	.dword	_ZN39_INTERNAL_83e3b20f_4_k_cu_efcc8758_32074cute7productE
	.align		8
        /*0068*/ 	.dword	_ZN39_INTERNAL_83e3b20f_4_k_cu_efcc8758_32074cute1_E
	.align		8
        /*0070*/ 	.dword	$str$24
	.align		8
        /*0078*/ 	.dword	$str$25


//--------------------- .text._ZN7cutlass13device_kernelINS_4fmha6kernel28FmhaKernelTmaWarpSpecializedINS1_10collective30FmhaMainloopTmaWarpSpecializedINS_10bfloat16_tEffN4cute5tupleIJNS7_1CILi128EEENS9_ILi64EEENS9_ILi160EEEEEENS8_IJiNS9_ILi1EEENS8_IJiiEEEEEESG_SG_NS4_13DefaultFusionEJNS2_6OptionILNS2_3TagE0ENS9_ILb1EEEEENSI_ILSJ_2ESK_EEEEENS4_15FmhaFwdEpilogueIS6_fNS8_IJSB_SC_SB_EEEEENS2_23PersistentTileSchedulerEJSL_SM_EEEEEvNT_6ParamsE --------------------------
	.section	.text._ZN7cutlass13device_kernelINS_4fmha6kernel28FmhaKernelTmaWarpSpecializedINS1_10collective30FmhaMainloopTmaWarpSpecializedINS_10bfloat16_tEffN4cute5tupleIJNS7_1CILi128EEENS9_ILi64EEENS9_ILi160EEEEEENS8_IJiNS9_ILi1EEENS8_IJiiEEEEEESG_SG_NS4_13DefaultFusionEJNS2_6OptionILNS2_3TagE0ENS9_ILb1EEEEENSI_ILSJ_2ESK_EEEEENS4_15FmhaFwdEpilogueIS6_fNS8_IJSB_SC_SB_EEEEENS2_23PersistentTileSchedulerEJSL_SM_EEEEEvNT_6ParamsE,"ax",@progbits
	.align	128
.text._ZN7cutlass13device_kernelINS_4fmha6kernel28FmhaKernelTmaWarpSpecializedINS1_10collective30FmhaMainloopTmaWarpSpecializedINS_10bfloat16_tEffN4cute5tupleIJNS7_1CILi128EEENS9_ILi64EEENS9_ILi160EEEEEENS8_IJiNS9_ILi1EEENS8_IJiiEEEEEESG_SG_NS4_13DefaultFusionEJNS2_6OptionILNS2_3TagE0ENS9_ILb1EEEEENSI_ILSJ_2ESK_EEEEENS4_15FmhaFwdEpilogueIS6_fNS8_IJSB_SC_SB_EEEEENS2_23PersistentTileSchedulerEJSL_SM_EEEEEvNT_6ParamsE:
        .type           _ZN7cutlass13device_kernelINS_4fmha6kernel28FmhaKernelTmaWarpSpecializedINS1_10collective30FmhaMainloopTmaWarpSpecializedINS_10bfloat16_tEffN4cute5tupleIJNS7_1CILi128EEENS9_ILi64EEENS9_ILi160EEEEEENS8_IJiNS9_ILi1EEENS8_IJiiEEEEEESG_SG_NS4_13DefaultFusionEJNS2_6OptionILNS2_3TagE0ENS9_ILb1EEEEENSI_ILSJ_2ESK_EEEEENS4_15FmhaFwdEpilogueIS6_fNS8_IJSB_SC_SB_EEEEENS2_23PersistentTileSchedulerEJSL_SM_EEEEEvNT_6ParamsE,@function
        .size           _ZN7cutlass13device_kernelINS_4fmha6kernel28FmhaKernelTmaWarpSpecializedINS1_10collective30FmhaMainloopTmaWarpSpecializedINS_10bfloat16_tEffN4cute5tupleIJNS7_1CILi128EEENS9_ILi64EEENS9_ILi160EEEEEENS8_IJiNS9_ILi1EEENS8_IJiiEEEEEESG_SG_NS4_13DefaultFusionEJNS2_6OptionILNS2_3TagE0ENS9_ILb1EEEEENSI_ILSJ_2ESK_EEEEENS4_15FmhaFwdEpilogueIS6_fNS8_IJSB_SC_SB_EEEEENS2_23PersistentTileSchedulerEJSL_SM_EEEEEvNT_6ParamsE,(.L_x_138 - _ZN7cutlass13device_kernelINS_4fmha6kernel28FmhaKernelTmaWarpSpecializedINS1_10collective30FmhaMainloopTmaWarpSpecializedINS_10bfloat16_tEffN4cute5tupleIJNS7_1CILi128EEENS9_ILi64EEENS9_ILi160EEEEEENS8_IJiNS9_ILi1EEENS8_IJiiEEEEEESG_SG_NS4_13DefaultFusionEJNS2_6OptionILNS2_3TagE0ENS9_ILb1EEEEENSI_ILSJ_2ESK_EEEEENS4_15FmhaFwdEpilogueIS6_fNS8_IJSB_SC_SB_EEEEENS2_23PersistentTileSchedulerEJSL_SM_EEEEEvNT_6ParamsE)
        .other          _ZN7cutlass13device_kernelINS_4fmha6kernel28FmhaKernelTmaWarpSpecializedINS1_10collective30FmhaMainloopTmaWarpSpecializedINS_10bfloat16_tEffN4cute5tupleIJNS7_1CILi128EEENS9_ILi64EEENS9_ILi160EEEEEENS8_IJiNS9_ILi1EEENS8_IJiiEEEEEESG_SG_NS4_13DefaultFusionEJNS2_6OptionILNS2_3TagE0ENS9_ILb1EEEEENSI_ILSJ_2ESK_EEEEENS4_15FmhaFwdEpilogueIS6_fNS8_IJSB_SC_SB_EEEEENS2_23PersistentTileSchedulerEJSL_SM_EEEEEvNT_6ParamsE,@"STO_CUDA_ENTRY STV_DEFAULT"
_ZN7cutlass13device_kernelINS_4fmha6kernel28FmhaKernelTmaWarpSpecializedINS1_10collective30FmhaMainloopTmaWarpSpecializedINS_10bfloat16_tEffN4cute5tupleIJNS7_1CILi128EEENS9_ILi64EEENS9_ILi160EEEEEENS8_IJiNS9_ILi1EEENS8_IJiiEEEEEESG_SG_NS4_13DefaultFusionEJNS2_6OptionILNS2_3TagE0ENS9_ILb1EEEEENSI_ILSJ_2ESK_EEEEENS4_15FmhaFwdEpilogueIS6_fNS8_IJSB_SC_SB_EEEEENS2_23PersistentTileSchedulerEJSL_SM_EEEEEvNT_6ParamsE:
[----:B------:R-:W1:Y:S01]  /*0000*/  LDC R1, c[0x0][0x28] ;  /* 0x00000a00ff017b82 */ /* 0x000e620000000800 */
[----:B------:R-:W2:Y:S07]  /*0010*/  S2R R2, SR_TID.X ;  /* 0x0000000000027919 */ /* 0x000eae0000002100 */
[----:B------:R-:W3:Y:S01]  /*0020*/  S2UR UR6, SR_CTAID.X ;  /* 0x00000000000679c3 */ /* 0x000ee20000002500 */
[----:B------:R-:W-:Y:S01]  /*0030*/  ELECT P1, URZ, PT ;  /* 0x00000000003f782f */ /* 0x000fe20003820000 */
[----:B------:R-:W-:Y:S01]  /*0040*/  BSSY B0, `(.L_x_0) ;  /* 0x0000018000007945 */ /* 0x000fe20003800000 */
[----:B---3--:R-:W-:-:S02]  /*0050*/  MOV R17, UR6 ;  /* 0x0000000600117c02 */ /* 0x008fc40008000f00 */
[----:B--2---:R-:W-:-:S05]  /*0060*/  SHF.R.U32.HI R0, RZ, 0x5, R2 ;  /* 0x00000005ff007819 */ /* 0x004fca0000011602 */
[----:B------:R-:W2:Y:S02]  /*0070*/  SHFL.IDX PT, R3, R0, RZ, 0x1f ;  /* 0x00001fff00037589 */ /* 0x000ea400000e0000 */
[----:B--2---:R-:W-:Y:S02]  /*0080*/  R2UR UR4, R3 ;  /* 0x00000000030472ca */ /* 0x004fe400000e0000 */
[----:B------:R-:W-:-:S06]  /*0090*/  SHF.R.U32.HI R3, RZ, 0x7, R2 ;  /* 0x00000007ff037819 */ /* 0x000fcc0000011602 */
[----:B------:R-:W2:Y:S05]  /*00a0*/  SHFL.IDX PT, R3, R3, RZ, 0x1f ;  /* 0x00001fff03037589 */ /* 0x000eaa00000e0000 */
[----:B------:R-:W-:Y:S02]  /*00b0*/  USHF.R.S32.HI UR5, URZ, 0x1f, UR4 ;  /* 0x0000001f3f057899 */ /* 0x000fe40008011404 */
[----:B------:R-:W-:Y:S02]  /*00c0*/  ISETP.EQ.AND P2, PT, RZ, UR4, P1 ;  /* 0x00000004ff007c0c */ /* 0x000fe40008f42270 */
[----:B------:R-:W-:-:S04]  /*00d0*/  ULEA.HI UR5, UR5, UR4, URZ, 0x2 ;  /* 0x0000000405057291 */ /* 0x000fc8000f8f103f */
[----:B------:R-:W-:-:S04]  /*00e0*/  ULOP3.LUT UR5, UR5, 0xfffffffc, URZ, 0xc0, !UPT ;  /* 0xfffffffc05057892 */ /* 0x000fc8000f8ec03f */
[----:B------:R-:W-:-:S03]  /*00f0*/  UIADD3 UR5, UR4, -UR5, URZ ;  /* 0x8000000504057290 */ /* 0x000fc6000fffe03f */
[----:B-1----:R-:W-:Y:S09]  /*0100*/  @!P2 BRA `(.L_x_1) ;  /* 0x00000000002ca947 */ /* 0x002ff20003800000 */
[----:B------:R-:W-:Y:S02]  /*0110*/  ULDC.64 UR6, c[0x0][0x198] ;  /* 0x0000660000067ab9 */ /* 0x000fe40000000a00 */
[----:B------:R-:W-:Y:S02]  /*0120*/  UIADD3 UR8, UP0, UR6, 0xf0, URZ ;  /* 0x000000f006087890 */ /* 0x000fe4000ff1e03f */
[----:B------:R-:W-:Y:S02]  /*0130*/  UIADD3 UR10, UP1, UR6, 0x1f0, URZ ;  /* 0x000001f0060a7890 */ /* 0x000fe4000ff3e03f */
[----:B------:R-:W-:Y:S02]  /*0140*/  UIADD3 UR6, UP2, UR6, 0x2f0, URZ ;  /* 0x000002f006067890 */ /* 0x000fe4000ff5e03f */
[----:B------:R-:W-:Y:S02]  /*0150*/  UIADD3.X UR9, URZ, UR7, URZ, UP0, !UPT ;  /* 0x000000073f097290 */ /* 0x000fe400087fe43f */
[----:B------:R-:W-:-:S02]  /*0160*/  UIADD3.X UR11, URZ, UR7, URZ, UP1, !UPT ;  /* 0x000000073f0b7290 */ /* 0x000fc40008ffe43f */
[----:B------:R-:W-:-:S05]  /*0170*/  UIADD3.X UR7, URZ, UR7, URZ, UP2, !UPT ;  /* 0x000000073f077290 */ /* 0x000fca00097fe43f */
[----:B------:R1:W-:Y:S02]  /*0180*/  UTMACCTL.PF [UR8] ;  /* 0x00000000080079b9 */ /* 0x0003e40008040000 */
[----:B------:R1:W-:Y:S02]  /*0190*/  UTMACCTL.PF [UR10] ;  /* 0x000000000a0079b9 */ /* 0x0003e40008040000 */
[----:B------:R1:W-:Y:S02]  /*01a0*/  UTMACCTL.PF [UR6] ;  /* 0x00000000060079b9 */ /* 0x0003e40008040000 */
[----:B-1----:R-:W-:Y:S01]  /*01b0*/  NOP ;  /* 0x0000000000007918 */ /* 0x002fe20000000000 */
.L_x_1:
[----:B------:R-:W-:Y:S05]  /*01c0*/  BSYNC B0 ;  /* 0x0000000000007941 */ /* 0x000fea0003800000 */
.L_x_0:
[----:B------:R-:W1:Y:S01]  /*01d0*/  SHFL.IDX PT, R4, R0, RZ, 0x1f ;  /* 0x00001fff00047589 */ /* 0x000e6200000e0000 */
[----:B--2---:R-:W-:Y:S01]  /*01e0*/  R2UR UR56, R3 ;  /* 0x00000000033872ca */ /* 0x004fe200000e0000 */
[----:B------:R-:W-:Y:S02]  /*01f0*/  UISETP.NE.AND UP0, UPT, UR5, 0x1, UPT ;  /* 0x000000010500788c */ /* 0x000fe4000bf05270 */
[----:B------:R-:W-:-:S10]  /*0200*/  UISETP.NE.AND UP1, UPT, UR5, 0x2, UPT ;  /* 0x000000020500788c */ /* 0x000fd4000bf25270 */
[----:B------:R-:W-:Y:S02]  /*0210*/  UIADD3 UR10, UR56, -0x1, URZ ;  /* 0xffffffff380a7890 */ /* 0x000fe4000fffe03f */
[----:B------:R-:W-:Y:S02]  /*0220*/  UISETP.EQ.AND UP2, UPT, UR56, URZ, !UP0 ;  /* 0x0000003f3800728c */ /* 0x000fe4000c742270 */
[----:B------:R-:W-:Y:S02]  /*0230*/  UISETP.EQ.AND UP3, UPT, UR56, URZ, !UP1 ;  /* 0x0000003f3800728c */ /* 0x000fe4000cf62270 */
[----:B------:R-:W-:Y:S02]  /*0240*/  UISETP.GE.U32.AND UP4, UPT, UR10, 0x4, UPT ;  /* 0x000000040a00788c */ /* 0x000fe4000bf86070 */
[----:B------:R-:W-:Y:S01]  /*0250*/  USEL UR61, URZ, 0x1, !UP2 ;  /* 0x000000013f3d7887 */ /* 0x000fe2000d000000 */
[----:B-1----:R-:W-:Y:S01]  /*0260*/  ISETP.NE.AND P0, PT, R4, RZ, PT ;  /* 0x000000ff0400720c */ /* 0x002fe20003f05270 */
[----:B------:R-:W-:Y:S01]  /*0270*/  USEL UR60, URZ, 0x1, !UP3 ;  /* 0x000000013f3c7887 */ /* 0x000fe2000d800000 */
[----:B------:R-:W-:Y:S01]  /*0280*/  MOV R4, UR5 ;  /* 0x0000000500047c02 */ /* 0x000fe20008000f00 */
[----:B------:R-:W-:-:S02]  /*0290*/  USEL UR61, UR61, 0x2, UP4 ;  /* 0x000000023d3d7887 */ /* 0x000fc4000a000000 */
[----:B------:R-:W-:-:S08]  /*02a0*/  USEL UR60, UR60, 0x2, UP4 ;  /* 0x000000023c3c7887 */ /* 0x000fd0000a000000 */
[----:B------:R-:W-:Y:S05]  /*02b0*/  @P0 BRA `(.L_x_2) ;  /* 0x0000000000480947 */ /* 0x000fea0003800000 */
[----:B------:R-:W1:Y:S01]  /*02c0*/  S2UR UR8, SR_CgaCtaId ;  /* 0x00000000000879c3 */ /* 0x000e620000008800 */
[----:B------:R-:W-:Y:S01]  /*02d0*/  UMOV UR4, 0x400 ;  /* 0x0000040000047882 */ /* 0x000fe20000000000 */
[----:B------:R-:W-:Y:S01]  /*02e0*/  UMOV UR5, 0x1 ;  /* 0x0000000100057882 */ /* 0x000fe20000000000 */
[----:B------:R-:W-:Y:S01]  /*02f0*/  UMOV UR6, 0x80 ;  /* 0x0000008000067882 */ /* 0x000fe20000000000 */
[----:B------:R-:W-:Y:S01]  /*0300*/  ELECT P0, URZ, PT ;  /* 0x00000000003f782f */ /* 0x000fe20003800000 */
[----:B------:R-:W-:-:S04]  /*0310*/  UIADD3 UR6, -UR6, 0x100000, URZ ;  /* 0x0010000006067890 */ /* 0x000fc8000fffe13f */
[----:B------:R-:W-:Y:S02]  /*0320*/  USHF.L.U32 UR7, UR6, 0xb, URZ ;  /* 0x0000000b06077899 */ /* 0x000fe4000800063f */
[----:B------:R-:W-:Y:S02]  /*0330*/  USHF.L.U32 UR6, UR6, 0x1, URZ ;  /* 0x0000000106067899 */ /* 0x000fe4000800063f */
[----:B-1----:R-:W-:Y:S02]  /*0340*/  ULEA UR8, UR8, UR4, 0x18 ;  /* 0x0000000408087291 */ /* 0x002fe4000f8ec03f */
[----:B------:R-:W-:-:S04]  /*0350*/  UIADD3 UR4, -UR5, 0x100000, URZ ;  /* 0x0010000005047890 */ /* 0x000fc8000fffe13f */
[----:B------:R-:W-:Y:S02]  /*0360*/  USHF.L.U32 UR5, UR4, 0xb, URZ ;  /* 0x0000000b04057899 */ /* 0x000fe4000800063f */
[----:B------:R-:W-:Y:S01]  /*0370*/  USHF.L.U32 UR4, UR4, 0x1, URZ ;  /* 0x0000000104047899 */ /* 0x000fe2000800063f */
[----:B------:R-:W1:Y:S11]  /*0380*/  FENCE.VIEW.ASYNC.S ;  /* 0x00000000000073c6 */ /* 0x000e760000000000 */
[----:B-1----:R1:W2:Y:S01]  /*0390*/  SYNCS.EXCH.64 URZ, [UR8+0x27450], UR4 ;  /* 0x02745004083f75b2 */ /* 0x0022a20008000100 */
[----:B------:R1:W3:Y:S01]  /*03a0*/  SYNCS.EXCH.64 URZ, [UR8+0x27460], UR6 ;  /* 0x02746006083f75b2 */ /* 0x0002e20008000100 */
[----:B------:R1:W4:Y:S01]  /*03b0*/  SYNCS.EXCH.64 URZ, [UR8+0x27458], UR4 ;  /* 0x02745804083f75b2 */ /* 0x0003220008000100 */
[----:B------:R1:W1:Y:S01]  /*03c0*/  SYNCS.EXCH.64 URZ, [UR8+0x27468], UR6 ;  /* 0x02746806083f75b2 */ /* 0x0002620008000100 */
[----:B------:R-:W-:Y:S01]  /*03d0*/  NOP ;  /* 0x0000000000007918 */ /* 0x000fe20000000000 */
.L_x_2:
[----:B------:R-:W5:Y:S01]  /*03e0*/  SHFL.IDX PT, R3, R0, RZ, 0x1f ;  /* 0x00001fff00037589 */ /* 0x000f6200000e0000 */
[----:B------:R-:W-:Y:S01]  /*03f0*/  NOP ;  /* 0x0000000000007918 */ /* 0x000fe20000000000 */
[----:B-----5:R-:W-:-:S13]  /*0400*/  ISETP.NE.AND P0, PT, R3, RZ, PT ;  /* 0x000000ff0300720c */ /* 0x020fda0003f05270 */
[----:B------:R-:W-:Y:S05]  /*0410*/  @P0 BRA `(.L_x_3) ;  /* 0x0000000000600947 */ /* 0x000fea0003800000 */
[----:B-1----:R-:W1:Y:S01]  /*0420*/  S2UR UR5, SR_CgaCtaId ;  /* 0x00000000000579c3 */ /* 0x002e620000008800 */
[----:B------:R-:W-:Y:S01]  /*0430*/  UMOV UR4, 0x400 ;  /* 0x0000040000047882 */ /* 0x000fe20000000000 */
[----:B------:R-:W-:Y:S01]  /*0440*/  UMOV UR6, 0x1 ;  /* 0x0000000100067882 */ /* 0x000fe20000000000 */
[----:B------:R-:W-:Y:S01]  /*0450*/  UMOV UR9, 0x100 ;  /* 0x0000010000097882 */ /* 0x000fe20000000000 */
[----:B------:R-:W-:-:S04]  /*0460*/  UIADD3 UR6, -UR6, 0x100000, URZ ;  /* 0x0010000006067890 */ /* 0x000fc8000fffe13f */
[----:B------:R-:W-:Y:S02]  /*0470*/  USHF.L.U32 UR7, UR6, 0xb, URZ ;  /* 0x0000000b06077899 */ /* 0x000fe4000800063f */
[----:B------:R-:W-:Y:S01]  /*0480*/  USHF.L.U32 UR6, UR6, 0x1, URZ ;  /* 0x0000000106067899 */ /* 0x000fe2000800063f */
[----:B------:R-:W-:Y:S01]  /*0490*/  ELECT P0, URZ, PT ;  /* 0x00000000003f782f */ /* 0x000fe20003800000 */
[----:B-1----:R-:W-:Y:S02]  /*04a0*/  ULEA UR8, UR5, UR4, 0x18 ;  /* 0x0000000405087291 */ /* 0x002fe4000f8ec03f */
[----:B------:R-:W-:-:S04]  /*04b0*/  UIADD3 UR4, -UR9, 0x100000, URZ ;  /* 0x0010000009047890 */ /* 0x000fc8000fffe13f */
[----:B------:R-:W-:Y:S02]  /*04c0*/  USHF.L.U32 UR5, UR4, 0xb, URZ ;  /* 0x0000000b04057899 */ /* 0x000fe4000800063f */
[----:B------:R-:W-:Y:S01]  /*04d0*/  USHF.L.U32 UR4, UR4, 0x1, URZ ;  /* 0x0000000104047899 */ /* 0x000fe2000800063f */
[----:B------:R-:W1:Y:S03]  /*04e0*/  FENCE.VIEW.ASYNC.S ;  /* 0x00000000000073c6 */ /* 0x000e660000000000 */
[----:B-1----:R1:W1:Y:S08]  /*04f0*/  SYNCS.EXCH.64 URZ, [UR8+0x27400], UR6 ;  /* 0x02740006083f75b2 */ /* 0x0022700008000100 */
[----:B------:R1:W1:Y:S01]  /*0500*/  SYNCS.EXCH.64 URZ, [UR8+0x27428], UR4 ;  /* 0x02742804083f75b2 */ /* 0x0002620008000100 */
        /* <DEDUP_REMOVED lines=8> */
[----:B------:R-:W-:Y:S01]  /*0590*/  NOP ;  /* 0x0000000000007918 */ /* 0x000fe20000000000 */
.L_x_3:
        /* <DEDUP_REMOVED lines=21> */
[----:B------:R-:W-:Y:S01]  /*06f0*/  NOP ;  /* 0x0000000000007918 */ /* 0x000fe20000000000 */
.L_x_4:
[----:B------:R-:W5:Y:S01]  /*0700*/  SHFL.IDX PT, R3, R0, RZ, 0x1f ;  /* 0x00001fff00037589 */ /* 0x000f6200000e0000 */
[----:B------:R-:W-:Y:S01]  /*0710*/  ELECT P0, URZ, PT ;  /* 0x00000000003f782f */ /* 0x000fe20003800000 */
[----:B------:R-:W-:Y:S01]  /*0720*/  NOP ;  /* 0x0000000000007918 */ /* 0x000fe20000000000 */
[----:B-1----:R-:W-:Y:S02]  /*0730*/  UMOV UR4, 0x80 ;  /* 0x0000008000047882 */ /* 0x002fe40000000000 */
[C---:B-----5:R-:W-:Y:S02]  /*0740*/  ISETP.NE.OR P0, PT, R3.reuse, RZ, !P0 ;  /* 0x000000ff0300720c */ /* 0x060fe40004705670 */
[----:B------:R-:W-:-:S11]  /*0750*/  ISETP.NE.AND P3, PT, R3, RZ, PT ;  /* 0x000000ff0300720c */ /* 0x000fd60003f65270 */
[----:B------:R-:W-:Y:S01]  /*0760*/  VOTEU.ALL UP2, P0 ;  /* 0x00000000003f7886 */ /* 0x000fe20000040000 */
[----:B------:R-:W-:Y:S01]  /*0770*/  VOTEU.ALL UP3, P0 ;  /* 0x00000000003f7886 */ /* 0x000fe20000060000 */
[----:B------:R-:W-:Y:S01]  /*0780*/  VOTEU.ALL UP4, P0 ;  /* 0x00000000003f7886 */ /* 0x000fe20000080000 */
[----:B------:R-:W-:Y:S02]  /*0790*/  VOTEU.ALL UP5, P0 ;  /* 0x00000000003f7886 */ /* 0x000fe400000a0000 */
[----:B------:R-:W1:Y:S01]  /*07a0*/  @!UP2 S2UR UR7, SR_CgaCtaId ;  /* 0x000000000007a9c3 */ /* 0x000e620000008800 */
[----:B------:R-:W-:Y:S01]  /*07b0*/  @!UP2 UMOV UR6, 0x400 ;  /* 0x000004000006a882 */ /* 0x000fe20000000000 */
[----:B------:R-:W-:-:S04]  /*07c0*/  @!UP2 UIADD3 UR4, -UR4, 0x100000, URZ ;  /* 0x001000000404a890 */ /* 0x000fc8000fffe13f */
[----:B------:R-:W-:Y:S02]  /*07d0*/  @!UP2 USHF.L.U32 UR5, UR4, 0xb, URZ ;  /* 0x0000000b0405a899 */ /* 0x000fe4000800063f */
[----:B------:R-:W-:Y:S02]  /*07e0*/  @!UP2 USHF.L.U32 UR4, UR4, 0x1, URZ ;  /* 0x000000010404a899 */ /* 0x000fe4000800063f */
[----:B-1----:R-:W-:Y:S01]  /*07f0*/  @!UP2 ULEA UR6, UR7, UR6, 0x18 ;  /* 0x000000060706a291 */ /* 0x002fe2000f8ec03f */
[----:B------:R-:W-:Y:S01]  /*0800*/  VOTEU.ALL UP2, P0 ;  /* 0x00000000003f7886 */ /* 0x000fe20000040000 */
[----:B------:R-:W1:Y:S10]  /*0810*/  FENCE.VIEW.ASYNC.S ;  /* 0x00000000000073c6 */ /* 0x000e740000000000 */
[----:B-1----:R1:W1:Y:S01]  /*0820*/  @!UP2 SYNCS.EXCH.64 URZ, [UR6+0x27490], UR4 ;  /* 0x02749004063fa5b2 */ /* 0x0022620008000100 */
[----:B------:R1:W1:Y:S01]  /*0830*/  @!UP3 SYNCS.EXCH.64 URZ, [UR6+0x27498], UR4 ;  /* 0x02749804063fb5b2 */ /* 0x0002620008000100 */
[----:B------:R1:W1:Y:S01]  /*0840*/  @!UP4 SYNCS.EXCH.64 URZ, [UR6+0x274a0], UR4 ;  /* 0x0274a004063fc5b2 */ /* 0x0002620008000100 */
[----:B------:R1:W1:Y:S01]  /*0850*/  @!UP5 SYNCS.EXCH.64 URZ, [UR6+0x274a8], UR4 ;  /* 0x0274a804063fd5b2 */ /* 0x0002620008000100 */
[----:B------:R-:W-:Y:S01]  /*0860*/  NOP ;  /* 0x0000000000007918 */ /* 0x000fe20000000000 */
[----:B------:R-:W-:Y:S05]  /*0870*/  @P3 BRA `(.L_x_5) ;  /* 0x0000000000583947 */ /* 0x000fea0003800000 */
[----:B-1----:R-:W1:Y:S01]  /*0880*/  S2UR UR5, SR_CgaCtaId ;  /* 0x00000000000579c3 */ /* 0x002e620000008800 */
[----:B------:R-:W-:Y:S01]  /*0890*/  UMOV UR4, 0x400 ;  /* 0x0000040000047882 */ /* 0x000fe20000000000 */
[----:B------:R-:W-:Y:S01]  /*08a0*/  UMOV UR6, 0x20 ;  /* 0x0000002000067882 */ /* 0x000fe20000000000 */
[----:B------:R-:W-:Y:S01]  /*08b0*/  UMOV UR7, 0x80 ;  /* 0x0000008000077882 */ /* 0x000fe20000000000 */
[----:B------:R-:W-:Y:S01]  /*08c0*/  ELECT P0, URZ, PT ;  /* 0x00000000003f782f */ /* 0x000fe20003800000 */
[----:B-1----:R-:W-:Y:S02]  /*08d0*/  ULEA UR8, UR5, UR4, 0x18 ;  /* 0x0000000405087291 */ /* 0x002fe4000f8ec03f */
[----:B------:R-:W-:-:S04]  /*08e0*/  UIADD3 UR4, -UR6, 0x100000, URZ ;  /* 0x0010000006047890 */ /* 0x000fc8000fffe13f */
[----:B------:R-:W-:Y:S02]  /*08f0*/  USHF.L.U32 UR5, UR4, 0xb, URZ ;  /* 0x0000000b04057899 */ /* 0x000fe4000800063f */
[----:B------:R-:W-:Y:S02]  /*0900*/  USHF.L.U32 UR4, UR4, 0x1, URZ ;  /* 0x0000000104047899 */ /* 0x000fe4000800063f */
        /* <DEDUP_REMOVED lines=13> */
.L_x_5:
[----:B------:R-:W-:Y:S01]  /*09e0*/  VOTEU.ANY UP2, P2 ;  /* 0x00000000003f7886 */ /* 0x000fe20001040100 */
[----:B-1----:R-:W-:Y:S01]  /*09f0*/  UMOV UR4, 0x40 ;  /* 0x0000004000047882 */ /* 0x002fe20000000000 */
[----:B------:R-:W-:Y:S01]  /*0a00*/  ISETP.NE.AND P3, PT, RZ, UR56, PT ;  /* 0x00000038ff007c0c */ /* 0x000fe2000bf65270 */
[----:B------:R-:W-:Y:S01]  /*0a10*/  NOP ;  /* 0x0000000000007918 */ /* 0x000fe20000000000 */
[----:B------:R-:W-:Y:S01]  /*0a20*/  ISETP.EQ.AND P0, PT, R4, 0x2, P1 ;  /* 0x000000020400780c */ /* 0x000fe20000f02270 */
[----:B------:R-:W1:Y:S01]  /*0a30*/  @UP2 S2UR UR7, SR_CgaCtaId ;  /* 0x00000000000729c3 */ /* 0x000e620000008800 */
[----:B------:R-:W-:Y:S01]  /*0a40*/  @UP2 UMOV UR6, 0x400 ;  /* 0x0000040000062882 */ /* 0x000fe20000000000 */
[----:B------:R-:W-:-:S04]  /*0a50*/  @UP2 UIADD3 UR4, -UR4, 0x100000, URZ ;  /* 0x0010000004042890 */ /* 0x000fc8000fffe13f */
[----:B------:R-:W-:Y:S02]  /*0a60*/  @UP2 USHF.L.U32 UR5, UR4, 0xb, URZ ;  /* 0x0000000b04052899 */ /* 0x000fe4000800063f */
[----:B------:R-:W-:Y:S02]  /*0a70*/  @UP2 USHF.L.U32 UR4, UR4, 0x1, URZ ;  /* 0x0000000104042899 */ /* 0x000fe4000800063f */
[----:B-1----:R-:W-:Y:S01]  /*0a80*/  @UP2 ULEA UR6, UR7, UR6, 0x18 ;  /* 0x0000000607062291 */ /* 0x002fe2000f8ec03f */
[----:B------:R-:W-:Y:S01]  /*0a90*/  VOTEU.ANY UP2, P2 ;  /* 0x00000000003f7886 */ /* 0x000fe20001040100 */
[----:B------:R-:W-:Y:S01]  /*0aa0*/  ISETP.EQ.AND P2, PT, R4, 0x1, P1 ;  /* 0x000000010400780c */ /* 0x000fe20000f42270 */
[----:B------:R-:W1:Y:S09]  /*0ab0*/  FENCE.VIEW.ASYNC.S ;  /* 0x00000000000073c6 */ /* 0x000e720000000000 */
[----:B-1----:R1:W2:Y:S01]  /*0ac0*/  @UP2 SYNCS.EXCH.64 URZ, [UR6+0x274b0], UR4 ;  /* 0x0274b004063f25b2 */ /* 0x0022a20008000100 */
[----:B------:R-:W-:Y:S01]  /*0ad0*/  NOP ;  /* 0x0000000000007918 */ /* 0x000fe20000000000 */
[----:B--234-:R-:W-:Y:S06]  /*0ae0*/  BAR.SYNC.DEFER_BLOCKING 0x0 ;  /* 0x0000000000007b1d */ /* 0x01cfec0000010000 */
[----:B------:R-:W-:Y:S05]  /*0af0*/  @!P3 BRA `(.L_x_6) ;  /* 0x0000006800f4b947 */ /* 0x000fea0003800000 */
[----:B------:R-:W-:-:S06]  /*0b00*/  UISETP.GT.U32.AND UP0, UPT, UR10, 0x3, UPT ;  /* 0x000000030a00788c */ /* 0x000fcc000bf04070 */
[----:B------:R-:W-:-:S13]  /*0b10*/  PLOP3.LUT P0, PT, PT, PT, UP0, 0x80, 0x0 ;  /* 0x000000000000781c */ /* 0x000fda0003f0f008 */
[----:B-1----:R-:W-:Y:S05]  /*0b20*/  @P0 EXIT ;  /* 0x000000000000094d */ /* 0x002fea0003800000 */
.L_x_7:
[----:B------:R-:W-:-:S08]  /*0b30*/  NOP ;  /* 0x0000000000007918 */ /* 0x000fd00000000000 */
[----:B------:R-:W1:Y:S02]  /*0b40*/  USETMAXREG.TRY_ALLOC.CTAPOOL UP0, 0xf0 ;  /* 0x000000f0000079c8 */ /* 0x000e640008000600 */
[----:B-1----:R-:W-:-:S13]  /*0b50*/  PLOP3.LUT P0, PT, PT, PT, UP0, 0x80, 0x0 ;  /* 0x000000000000781c */ /* 0x002fda0003f0f008 */
[----:B------:R-:W-:Y:S05]  /*0b60*/  @!P0 BRA `(.L_x_7) ;  /* 0xfffffffc00f08947 */ /* 0x000fea000383ffff */
[----:B------:R-:W-:Y:S02]  /*0b70*/  ULDC UR4, c[0x0][0xa00] ;  /* 0x0002800000047ab9 */ /* 0x000fe40000000800 */
[----:B------:R-:W-:-:S13]  /*0b80*/  ISETP.GE.AND P0, PT, R17, UR4, PT ;  /* 0x0000000411007c0c */ /* 0x000fda000bf06270 */
[----:B------:R-:W-:Y:S05]  /*0b90*/  @P0 EXIT ;  /* 0x000000000000094d */ /* 0x000fea0003800000 */
[----:B------:R-:W1:Y:S01]  /*0ba0*/  S2UR UR4, SR_CgaCtaId ;  /* 0x00000000000479c3 */ /* 0x000e620000008800 */
[C---:B------:R-:W-:Y:S01]  /*0bb0*/  SHF.L.U32 R0, R2.reuse, 0x5, RZ ;  /* 0x0000000502007819 */ /* 0x040fe200000006ff */
[----:B------:R-:W-:Y:S01]  /*0bc0*/  UMOV UR46, 0x400 ;  /* 0x00000400002e7882 */ /* 0x000fe20000000000 */
[----:B------:R-:W-:Y:S01]  /*0bd0*/  SHF.L.U32 R5, R2, 0x4, RZ ;  /* 0x0000000402057819 */ /* 0x000fe200000006ff */
[----:B------:R-:W-:Y:S01]  /*0be0*/  UISETP.NE.AND UP0, UPT, UR56, 0x1, UPT ;  /* 0x000000013800788c */ /* 0x000fe2000bf05270 */
[----:B------:R-:W-:Y:S01]  /*0bf0*/  SHF.R.U32.HI R4, RZ, 0x1, R2 ;  /* 0x00000001ff047819 */ /* 0x000fe20000011602 */
[----:B------:R-:W-:Y:S01]  /*0c00*/  UMOV UR47, URZ ;  /* 0x0000003f002f7c82 */ /* 0x000fe20008000000 */
[----:B------:R-:W-:Y:S01]  /*0c10*/  LOP3.LUT R3, R0, 0xc0, RZ, 0xc0, !PT ;  /* 0x000000c000037812 */ /* 0x000fe200078ec0ff */
[----:B------:R-:W-:Y:S01]  /*0c20*/  USEL UR6, URZ, 0x1, UP0 ;  /* 0x000000013f067887 */ /* 0x000fe20008000000 */
[----:B------:R-:W-:Y:S01]  /*0c30*/  LOP3.LUT R5, R5, 0x600, RZ, 0xc0, !PT ;  /* 0x0000060005057812 */ /* 0x000fe200078ec0ff */
[----:B------:R-:W-:Y:S01]  /*0c40*/  UMOV UR55, URZ ;  /* 0x0000003f00377c82 */ /* 0x000fe20008000000 */
[----:B------:R-:W-:Y:S01]  /*0c50*/  LOP3.LUT R3, R3, 0x8, R4, 0xf8, !PT ;  /* 0x0000000803037812 */ /* 0x000fe200078ef804 */
[----:B------:R-:W-:Y:S01]  /*0c60*/  UMOV UR45, URZ ;  /* 0x0000003f002d7c82 */ /* 0x000fe20008000000 */
[----:B------:R-:W-:-:S02]  /*0c70*/  SHF.L.U32 R4, R2, 0x2, RZ ;  /* 0x0000000202047819 */ /* 0x000fc400000006ff */
[----:B------:R-:W-:Y:S02]  /*0c80*/  LOP3.LUT R5, R5, 0x20, R0, 0xf8, !PT ;  /* 0x0000002005057812 */ /* 0x000fe400078ef800 */
[----:B------:R-:W-:Y:S02]  /*0c90*/  LOP3.LUT R3, R3, 0x18, R4, 0x78, !PT ;  /* 0x0000001803037812 */ /* 0x000fe400078e7804 */
[----:B------:R-:W-:Y:S02]  /*0ca0*/  LOP3.LUT R0, R5, 0x100, R0, 0xf8, !PT ;  /* 0x0000010005007812 */ /* 0x000fe400078ef800 */
[----:B------:R-:W-:Y:S02]  /*0cb0*/  LOP3.LUT P0, RZ, R2, 0x4, RZ, 0xc0, !PT ;  /* 0x0000000402ff7812 */ /* 0x000fe4000780c0ff */
[----:B------:R-:W-:Y:S01]  /*0cc0*/  LOP3.LUT R0, R0, R3, RZ, 0xfc, !PT ;  /* 0x0000000300007212 */ /* 0x000fe200078efcff */
[----:B-1----:R-:W-:Y:S01]  /*0cd0*/  ULEA UR46, UR4, UR46, 0x18 ;  /* 0x0000002e042e7291 */ /* 0x002fe2000f8ec03f */
[----:B------:R-:W-:-:S02]  /*0ce0*/  MOV R23, RZ ;  /* 0x000000ff00177202 */ /* 0x000fc40000000f00 */
[----:B------:R-:W-:Y:S01]  /*0cf0*/  MOV R137, UR6 ;  /* 0x0000000600897c02 */ /* 0x000fe20008000f00 */
[----:B------:R-:W-:Y:S02]  /*0d00*/  UIMAD UR58, UR56, 0x2200, UR46 ;  /* 0x00002200383a78a4 */ /* 0x000fe4000f8e022e */
[----:B------:R-:W-:Y:S02]  /*0d10*/  UIADD3 UR4, UR46, 0xa000, URZ ;  /* 0x0000a0002e047890 */ /* 0x000fe4000fffe03f */
[----:B------:R-:W-:Y:S02]  /*0d20*/  USHF.R.U32.HI UR5, URZ, 0x4, UR46 ;  /* 0x000000043f057899 */ /* 0x000fe4000801162e */
[----:B------:R-:W-:Y:S01]  /*0d30*/  LEA R19, R0, UR58, 0x1 ;  /* 0x0000003a00137c11 */ /* 0x000fe2000f8e08ff */
[----:B------:R-:W-:Y:S02]  /*0d40*/  USHF.R.U32.HI UR4, URZ, 0x4, UR4 ;  /* 0x000000043f047899 */ /* 0x000fe40008011604 */
[----:B------:R-:W-:Y:S01]  /*0d50*/  ULOP3.LUT UR5, UR5, 0x3fff, URZ, 0xc0, !UPT ;  /* 0x00003fff05057892 */ /* 0x000fe2000f8ec03f */
[C---:B------:R-:W-:Y:S01]  /*0d60*/  IADD3 R0, R19.reuse, 0x20e00, RZ ;  /* 0x00020e0013007810 */ /* 0x040fe20007ffe0ff */
[----:B------:R-:W-:Y:S01]  /*0d70*/  ULOP3.LUT UR52, UR4, 0x3fff, URZ, 0xc0, !UPT ;  /* 0x00003fff04347892 */ /* 0x000fe2000f8ec03f */
[----:B------:R-:W-:Y:S01]  /*0d80*/  VIADD R18, R19, 0x20e20 ;  /* 0x00020e2013127836 */ /* 0x000fe20000000000 */
[----:B------:R-:W-:Y:S01]  /*0d90*/  ULOP3.LUT UR4, UR5, 0x10000, URZ, 0xfc, !UPT ;  /* 0x0001000005047892 */ /* 0x000fe2000f8efc3f */
[----:B------:R-:W-:Y:S01]  /*0da0*/  @P0 IADD3 R18, R0, -0x20, RZ ;  /* 0xffffffe000120810 */ /* 0x000fe20007ffe0ff */
[----:B------:R-:W-:-:S03]  /*0db0*/  ULOP3.LUT UR53, UR52, 0x10000, URZ, 0xfc, !UPT ;  /* 0x0001000034357892 */ /* 0x000fc6000f8efc3f */
[----:B------:R-:W-:Y:S02]  /*0dc0*/  IADD3 R16, R18, 0x1000, RZ ;  /* 0x0000100012107810 */ /* 0x000fe40007ffe0ff */
[----:B------:R-:W-:-:S07]  /*0dd0*/  MOV R136, UR4 ;  /* 0x0000000400887c02 */ /* 0x000fce0008000f00 */
.L_x_69:
[----:B------:R-:W-:Y:S01]  /*0de0*/  ULDC UR8, c[0x0][0xa04] ;  /* 0x0002810000087ab9 */ /* 0x000fe20000000800 */
[----:B------:R-:W-:Y:S01]  /*0df0*/  R2UR UR57, R17 ;  /* 0x00000000113972ca */ /* 0x000fe200000e0000 */
[----:B------:R-:W-:Y:S01]  /*0e00*/  UISETP.NE.AND UP0, UPT, UR8, 0x1, UPT ;  /* 0x000000010800788c */ /* 0x000fe2000bf05270 */
[----:B------:R-:W-:Y:S01]  /*0e10*/  ULDC UR4, c[0x0][0xa10] ;  /* 0x0002840000047ab9 */ /* 0x000fe20000000800 */
[----:B------:R-:W-:Y:S01]  /*0e20*/  ULDC UR44, c[0x0][0xa1c] ;  /* 0x00028700002c7ab9 */ /* 0x000fe20000000800 */
[----:B------:R-:W-:Y:S02]  /*0e30*/  UISETP.NE.AND UP1, UPT, UR4, 0x1, UPT ;  /* 0x000000010400788c */ /* 0x000fe4000bf25270 */
[----:B------:R-:W-:-:S06]  /*0e40*/  UISETP.NE.AND UP2, UPT, UR56, 0x1, UPT ;  /* 0x000000013800788c */ /* 0x000fcc000bf45270 */
[----:B------:R-:W-:Y:S01]  /*0e50*/  @UP0 ULDC.64 UR6, c[0x0][0xa08] ;  /* 0x0002820000060ab9 */ /* 0x000fe20000000a00 */
[----:B------:R-:W-:Y:S01]  /*0e60*/  PLOP3.LUT P0, PT, PT, PT, UP2, 0x80, 0x0 ;  /* 0x000000000000781c */ /* 0x000fe20003f0f028 */
[----:B------:R-:W-:-:S03]  /*0e70*/  UIMAD.WIDE.U32 UR4, UR57, UR6, URZ ;  /* 0x00000006390472a5 */ /* 0x000fc6000f8e003f */
[----:B------:R-:W-:Y:S01]  /*0e80*/  @UP1 ULDC UR6, c[0x0][0xa18] ;  /* 0x0002860000061ab9 */ /* 0x000fe20000000800 */
[----:B------:R-:W-:Y:S02]  /*0e90*/  @UP0 USHF.R.U32.HI UR57, URZ, UR7, UR5 ;  /* 0x000000073f390299 */ /* 0x000fe40008011605 */
[----:B------:R-:W-:Y:S01]  /*0ea0*/  UISETP.NE.AND UP0, UPT, UR44, 0x1, UPT ;  /* 0x000000012c00788c */ /* 0x000fe2000bf05270 */
[----:B------:R-:W-:Y:S02]  /*0eb0*/  @UP1 ULDC UR4, c[0x0][0xa14] ;  /* 0x0002850000041ab9 */ /* 0x000fe40000000800 */
[----:B------:R-:W-:Y:S02]  /*0ec0*/  UIMAD.WIDE.U32 UR4, UR57, UR4, URZ ;  /* 0x00000004390472a5 */ /* 0x000fe4000f8e003f */
[----:B------:R-:W-:Y:S01]  /*0ed0*/  IADD3 R0, RZ, -UR57, RZ ;  /* 0x80000039ff007c10 */ /* 0x000fe2000fffe0ff */
[----:B------:R-:W-:Y:S01]  /*0ee0*/  UMOV UR54, UR57 ;  /* 0x0000003900367c82 */ /* 0x000fe20008000000 */
[----:B------:R-:W-:-:S03]  /*0ef0*/  @UP1 USHF.R.U32.HI UR54, URZ, UR6, UR5 ;  /* 0x000000063f361299 */ /* 0x000fc60008011605 */
[----:B------:R-:W-:Y:S01]  /*0f00*/  IMAD R0, R0, UR8, R17 ;  /* 0x0000000800007c24 */ /* 0x000fe2000f8e0211 */
[----:B------:R-:W-:Y:S02]  /*0f10*/  @UP0 ULDC.64 UR6, c[0x0][0xa20] ;  /* 0x0002880000060ab9 */ /* 0x000fe40000000a00 */
[----:B------:R-:W-:-:S03]  /*0f20*/  UIMAD.WIDE.U32 UR4, UR54, UR6, URZ ;  /* 0x00000006360472a5 */ /* 0x000fc6000f8e003f */
[----:B------:R-:W-:Y:S01]  /*0f30*/  UMOV UR6, UR54 ;  /* 0x0000003600067c82 */ /* 0x000fe20008000000 */
[----:B------:R-:W-:Y:S01]  /*0f40*/  @UP0 USHF.R.U32.HI UR6, URZ, UR7, UR5 ;  /* 0x000000073f060299 */ /* 0x000fe20008011605 */
[----:B------:R-:W-:-:S03]  /*0f50*/  R2UR UR7, R0 ;  /* 0x00000000000772ca */ /* 0x000fc600000e0000 */
[----:B------:R-:W-:-:S04]  /*0f60*/  UIADD3 UR4, -UR6, URZ, URZ ;  /* 0x0000003f06047290 */ /* 0x000fc8000fffe13f */
[----:B------:R-:W-:Y:S01]  /*0f70*/  UIMAD UR44, UR44, UR4, UR54 ;  /* 0x000000042c2c72a4 */ /* 0x000fe2000f8e0236 */
[----:B--234-:R-:W-:Y:S11]  /*0f80*/  @!P0 BRA `(.L_x_8) ;  /* 0x0000000000688947 */ /* 0x01cff60003800000 */
[----:B------:R-:W-:-:S06]  /*0f90*/  UISETP.NE.AND UP0, UPT, UR56, 0x2, UPT ;  /* 0x000000023800788c */ /* 0x000fcc000bf05270 */
[----:B------:R-:W-:-:S13]  /*0fa0*/  PLOP3.LUT P1, PT, PT, PT, UP0, 0x80, 0x0 ;  /* 0x000000000000781c */ /* 0x000fda0003f2f008 */
[----:B------:R-:W-:Y:S05]  /*0fb0*/  @!P1 BRA `(.L_x_9) ;  /* 0x0000000000449947 */ /* 0x000fea0003800000 */
[----:B------:R-:W-:-:S06]  /*0fc0*/  UISETP.NE.AND UP0, UPT, UR56, 0x3, UPT ;  /* 0x000000033800788c */ /* 0x000fcc000bf05270 */
[----:B------:R-:W-:-:S13]  /*0fd0*/  PLOP3.LUT P1, PT, PT, PT, UP0, 0x80, 0x0 ;  /* 0x000000000000781c */ /* 0x000fda0003f2f008 */
[----:B------:R-:W-:Y:S05]  /*0fe0*/  @!P1 BRA `(.L_x_10) ;  /* 0x0000000000249947 */ /* 0x000fea0003800000 */
[----:B------:R-:W-:-:S06]  /*0ff0*/  UISETP.NE.AND UP0, UPT, UR56, 0x4, UPT ;  /* 0x000000043800788c */ /* 0x000fcc000bf05270 */
[----:B------:R-:W-:-:S13]  /*1000*/  PLOP3.LUT P1, PT, PT, PT, UP0, 0x80, 0x0 ;  /* 0x000000000000781c */ /* 0x000fda0003f2f008 */
[----:B------:R-:W-:Y:S05]  /*1010*/  @P1 BRA `(.L_x_11) ;  /* 0x0000000000541947 */ /* 0x000fea0003800000 */
[----:B------:R-:W-:Y:S02]  /*1020*/  UIADD3 UR4, UR47, -0x1, URZ ;  /* 0xffffffff2f047890 */ /* 0x000fe4000fffe03f */
[----:B------:R-:W-:Y:S02]  /*1030*/  ULOP3.LUT UR47, UR47, 0x1, URZ, 0xc, !UPT ;  /* 0x000000012f2f7892 */ /* 0x000fe4000f8e0c3f */
[----:B------:R-:W-:-:S04]  /*1040*/  ULOP3.LUT UR4, UR4, 0x2, URZ, 0xc0, !UPT ;  /* 0x0000000204047892 */ /* 0x000fc8000f8ec03f */
[----:B------:R-:W-:-:S04]  /*1050*/  USHF.R.U32.HI UR4, URZ, 0x1, UR4 ;  /* 0x000000013f047899 */ /* 0x000fc80008011604 */
[----:B------:R-:W-:Y:S01]  /*1060*/  ULOP3.LUT UR55, UR55, UR4, URZ, 0x3c, !UPT ;  /* 0x0000000437377292 */ /* 0x000fe2000f8e3c3f */
[----:B------:R-:W-:Y:S11]  /*1070*/  BRA `(.L_x_11) ;  /* 0x00000000003c7947 */ /* 0x000ff60003800000 */
.L_x_10:
[----:B------:R-:W-:Y:S02]  /*1080*/  ULOP3.LUT UP0, URZ, UR47, 0x2, URZ, 0xc0, !UPT ;  /* 0x000000022f3f7892 */ /* 0x000fe4000f80c03f */
[----:B------:R-:W-:Y:S02]  /*1090*/  ULOP3.LUT UR47, UR47, 0x1, URZ, 0xc0, !UPT ;  /* 0x000000012f2f7892 */ /* 0x000fe4000f8ec03f */
[----:B------:R-:W-:-:S04]  /*10a0*/  USEL UR4, URZ, 0x1, UP0 ;  /* 0x000000013f047887 */ /* 0x000fc80008000000 */
[----:B------:R-:W-:Y:S01]  /*10b0*/  ULOP3.LUT UR55, UR55, UR4, URZ, 0x3c, !UPT ;  /* 0x0000000437377292 */ /* 0x000fe2000f8e3c3f */
[----:B------:R-:W-:Y:S11]  /*10c0*/  BRA `(.L_x_11) ;  /* 0x0000000000287947 */ /* 0x000ff60003800000 */
.L_x_9:
[----:B------:R-:W-:Y:S02]  /*10d0*/  UIADD3 UR4, UR47, 0x1, URZ ;  /* 0x000000012f047890 */ /* 0x000fe4000fffe03f */
[----:B------:R-:W-:Y:S02]  /*10e0*/  ULOP3.LUT UR47, UR47, 0x1, URZ, 0xc, !UPT ;  /* 0x000000012f2f7892 */ /* 0x000fe4000f8e0c3f */
[----:B------:R-:W-:-:S04]  /*10f0*/  UISETP.GT.U32.AND UP0, UPT, UR4, 0x1, UPT ;  /* 0x000000010400788c */ /* 0x000fc8000bf04070 */
[----:B------:R-:W-:-:S04]  /*1100*/  USEL UR4, URZ, 0x1, !UP0 ;  /* 0x000000013f047887 */ /* 0x000fc8000c000000 */
[----:B------:R-:W-:Y:S01]  /*1110*/  ULOP3.LUT UR55, UR55, UR4, URZ, 0x3c, !UPT ;  /* 0x0000000437377292 */ /* 0x000fe2000f8e3c3f */
[----:B------:R-:W-:Y:S11]  /*1120*/  BRA `(.L_x_11) ;  /* 0x0000000000107947 */ /* 0x000ff60003800000 */
.L_x_8:
[----:B------:R-:W-:Y:S02]  /*1130*/  UISETP.GT.U32.AND UP0, UPT, UR47, 0x1, UPT ;  /* 0x000000012f00788c */ /* 0x000fe4000bf04070 */
[----:B------:R-:W-:Y:S02]  /*1140*/  ULOP3.LUT UR47, UR47, 0x1, URZ, 0xc0, !UPT ;  /* 0x000000012f2f7892 */ /* 0x000fe4000f8ec03f */
[----:B------:R-:W-:-:S04]  /*1150*/  USEL UR4, URZ, 0x1, !UP0 ;  /* 0x000000013f047887 */ /* 0x000fc8000c000000 */
[----:B------:R-:W-:-:S12]  /*1160*/  ULOP3.LUT UR55, UR55, UR4, URZ, 0x3c, !UPT ;  /* 0x0000000437377292 */ /* 0x000fd8000f8e3c3f */
.L_x_11:
[----:B------:R-:W-:Y:S05]  /*1170*/  @!P0 BRA `(.L_x_12) ;  /* 0x00000000003c8947 */ /* 0x000fea0003800000 */
        /* <DEDUP_REMOVED lines=9> */
[----:B------:R-:W-:Y:S01]  /*1210*/  ULEA UR7, UR7, 0x3, 0x1 ;  /* 0x0000000307077891 */ /* 0x000fe2000f8e083f */
[----:B------:R-:W-:Y:S11]  /*1220*/  BRA `(.L_x_15) ;  /* 0x0000000000147947 */ /* 0x000ff60003800000 */
.L_x_14:
[----:B------:R-:W-:Y:S01]  /*1230*/  ULEA UR7, UR7, 0x2, 0x1 ;  /* 0x0000000207077891 */ /* 0x000fe2000f8e083f */
[----:B------:R-:W-:Y:S11]  /*1240*/  BRA `(.L_x_15) ;  /* 0x00000000000c7947 */ /* 0x000ff60003800000 */
.L_x_13:
[----:B------:R-:W-:Y:S01]  /*1250*/  ULEA UR7, UR7, 0x1, 0x1 ;  /* 0x0000000107077891 */ /* 0x000fe2000f8e083f */
[----:B------:R-:W-:Y:S11]  /*1260*/  BRA `(.L_x_15) ;  /* 0x0000000000047947 */ /* 0x000ff60003800000 */
.L_x_12:
[----:B------:R-:W-:-:S12]  /*1270*/  USHF.L.U32 UR7, UR7, 0x1, URZ ;  /* 0x0000000107077899 */ /* 0x000fd8000800063f */
.L_x_15:
[----:B------:R-:W-:-:S04]  /*1280*/  ULOP3.LUT UR4, UR60, 0x1, URZ, 0xfc, !UPT ;  /* 0x000000013c047892 */ /* 0x000fc8000f8efc3f */
[----:B------:R-:W-:-:S06]  /*1290*/  UISETP.NE.AND UP0, UPT, UR4, 0x3, UPT ;  /* 0x000000030400788c */ /* 0x000fcc000bf05270 */
[----:B------:R-:W-:-:S13]  /*12a0*/  PLOP3.LUT P0, PT, PT, PT, UP0, 0x80, 0x0 ;  /* 0x000000000000781c */ /* 0x000fda0003f0f008 */
[----:B------:R-:W-:Y:S05]  /*12b0*/  @!P0 BRA `(.L_x_16) ;  /* 0x0000000000048947 */ /* 0x000fea0003800000 */
[----:B------:R-:W-:Y:S01]  /*12c0*/  BPT.TRAP 0x1 ;  /* 0x000000040000795c */ /* 0x000fe20000300000 */
.L_x_16:
[----:B------:R-:W-:Y:S01]  /*12d0*/  ULEA UR5, UR47, UR46, 0x3 ;  /* 0x0000002e2f057291 */ /* 0x000fe2000f8e183f */
[----:B------:R-:W-:Y:S01]  /*12e0*/  IMAD.U32 R0, RZ, RZ, UR55 ;  /* 0x00000037ff007e24 */ /* 0x000fe2000f8e00ff */
[----:B------:R-:W-:-:S04]  /*12f0*/  ULOP3.LUT UR4, UR61, 0x1, URZ, 0xfc, !UPT ;  /* 0x000000013d047892 */ /* 0x000fc8000f8efc3f */
[----:B------:R-:W-:Y:S01]  /*1300*/  SHF.L.U32 R0, R0, 0x1f, RZ ;  /* 0x0000001f00007819 */ /* 0x000fe200000006ff */
[----:B------:R-:W-:-:S03]  /*1310*/  UISETP.NE.AND UP0, UPT, UR4, 0x3, UPT ;  /* 0x000000030400788c */ /* 0x000fc6000bf05270 */
[----:B------:R-:W1:Y:S03]  /*1320*/  SYNCS.PHASECHK.TRANS64.TRYWAIT P1, [UR5+0x27450], R0 ;  /* 0x02745000ff0075a7 */ /* 0x000e660008020145 */
[----:B------:R-:W-:Y:S01]  /*1330*/  PLOP3.LUT P0, PT, PT, PT, UP0, 0x80, 0x0 ;  /* 0x000000000000781c */ /* 0x000fe20003f0f008 */
[----:B-1----:R-:W-:-:S12]  /*1340*/  @!P1 BRA `(.L_x_17) ;  /* 0x0000008000b49947 */ /* 0x002fd80003800000 */
.L_x_115:
[----:B------:R-:W-:Y:S05]  /*1350*/  @!P0 BRA `(.L_x_18) ;  /* 0x0000000000048947 */ /* 0x000fea0003800000 */
[----:B------:R-:W-:Y:S01]  /*1360*/  BPT.TRAP 0x1 ;  /* 0x000000040000795c */ /* 0x000fe20000300000 */
.L_x_18:
[----:B------:R-:W-:Y:S01]  /*1370*/  ULEA UR5, UR45, UR46, 0x3 ;  /* 0x0000002e2d057291 */ /* 0x000fe2000f8e183f */
[----:B-1----:R-:W-:Y:S01]  /*1380*/  SHF.L.U32 R0, R23, 0x1f, RZ ;  /* 0x0000001f17007819 */ /* 0x002fe200000006ff */
[----:B------:R-:W-:Y:S01]  /*1390*/  UIADD3 UR4, UR46, 0x27490, URZ ;  /* 0x000274902e047890 */ /* 0x000fe2000fffe03f */
[----:B------:R-:W-:Y:S01]  /*13a0*/  SHF.L.U32 R3, R137, 0x1f, RZ ;  /* 0x0000001f89037819 */ /* 0x000fe200000006ff */
[----:B------:R-:W-:Y:S02]  /*13b0*/  ULEA UR6, UR56, 0xfffffff8, 0x3 ;  /* 0xfffffff838067891 */ /* 0x000fe4000f8e183f */
[----:B------:R-:W-:Y:S02]  /*13c0*/  ULEA UR59, UR56, UR4, 0x3 ;  /* 0x00000004383b7291 */ /* 0x000fe4000f8e183f */
[----:B------:R-:W-:Y:S01]  /*13d0*/  ULOP3.LUT UR6, UR6, 0x8, URZ, 0xc, !UPT ;  /* 0x0000000806067892 */ /* 0x000fe2000f8e0c3f */
[----:B------:R-:W1:Y:S02]  /*13e0*/  SYNCS.PHASECHK.TRANS64.TRYWAIT P1, [UR5+0x27400], R0 ;  /* 0x02740000ff0075a7 */ /* 0x000e640008020145 */
[----:B-1----:R-:W-:Y:S09]  /*13f0*/  @!P1 BRA `(.L_x_19) ;  /* 0x0000008000a09947 */ /* 0x002ff20003800000 */
.L_x_116:
[----:B------:R-:W2:Y:S02]  /*1400*/  SYNCS.PHASECHK.TRANS64.TRYWAIT P1, [UR59+-0x8], R3 ;  /* 0xfffff803ff0075a7 */ /* 0x000ea4000802017b */
[----:B--2---:R-:W-:Y:S05]  /*1410*/  @!P1 BRA `(.L_x_20) ;  /* 0x0000008000b09947 */ /* 0x004fea0003800000 */
.L_x_117:
[----:B------:R-:W-:Y:S01]  /*1420*/  R2UR UR8, R136 ;  /* 0x00000000880872ca */ /* 0x000fe200000e0000 */
[----:B------:R-:W-:Y:S01]  /*1430*/  UIMAD UR40, UR45, 0x500, UR53 ;  /* 0x000005002d2878a4 */ /* 0x000fe2000f8e0235 */
[----:B------:R-:W-:Y:S01]  /*1440*/  WARPGROUP.ARRIVE ;  /* 0x00000000000079c5 */ /* 0x000fe20000000000 */
[----:B------:R-:W-:Y:S01]  /*1450*/  UMOV UR51, 0x80000020 ;  /* 0x8000002000337882 */ /* 0x000fe20000000000 */
[----:B------:R-:W-:Y:S01]  /*1460*/  UMOV UR49, 0x80000020 ;  /* 0x8000002000317882 */ /* 0x000fe20000000000 */
[----:B------:R-:W-:Y:S01]  /*1470*/  UIADD3 UR10, UR40, 0x2, URZ ;  /* 0x00000002280a7890 */ /* 0x000fe2000fffe03f */
[----:B------:R-:W-:Y:S02]  /*1480*/  UMOV UR11, 0x80000020 ;  /* 0x80000020000b7882 */ /* 0x000fe40000000000 */
[----:B------:R-:W-:Y:S01]  /*1490*/  UMOV UR50, UR40 ;  /* 0x0000002800327c82 */ /* 0x000fe20008000000 */
[----:B------:R-:W-:Y:S01]  /*14a0*/  UMOV UR9, 0x80000020 ;  /* 0x8000002000097882 */ /* 0x000fe20000000000 */
[----:B------:R-:W-:Y:S01]  /*14b0*/  UIADD3 UR14, UR40, 0x100, URZ ;  /* 0x00000100280e7890 */ /* 0x000fe2000fffe03f */
[----:B------:R-:W-:-:S02]  /*14c0*/  UMOV UR15, 0x80000020 ;  /* 0x80000020000f7882 */ /* 0x000fc40000000000 */
[----:B------:R-:W-:Y:S01]  /*14d0*/  UIMAD UR41, UR47, 0x500, UR8 ;  /* 0x000005002f2978a4 */ /* 0x000fe2000f8e0208 */
[----:B------:R-:W-:Y:S01]  /*14e0*/  UMOV UR13, 0x80000020 ;  /* 0x80000020000d7882 */ /* 0x000fe20000000000 */
[----:B------:R-:W-:Y:S02]  /*14f0*/  UIADD3 UR18, UR40, 0x102, URZ ;  /* 0x0000010228127890 */ /* 0x000fe4000fffe03f */
[----:B------:R-:W-:-:S03]  /*1500*/  UIADD3 UR8, UR41, 0x2, URZ ;  /* 0x0000000229087890 */ /* 0x000fc6000fffe03f */
[----:B------:R-:W-:Y:S01]  /*1510*/  UMOV UR48, UR41 ;  /* 0x0000002900307c82 */ /* 0x000fe20008000000 */
[----:B------:R-:W-:Y:S01]  /*1520*/  UIADD3 UR12, UR41, 0x100, URZ ;  /* 0x00000100290c7890 */ /* 0x000fe2000fffe03f */
[----:B------:R-:W-:Y:S01]  /*1530*/  HGMMA.64x64x16.F32.BF16 R24, gdesc[UR48], RZ, !UPT, gsb0 ;  /* 0x00e00000301879f0 */ /* 0x000fe2000c0018ff */
[----:B------:R-:W-:Y:S01]  /*1540*/  UIADD3 UR16, UR41, 0x102, URZ ;  /* 0x0000010229107890 */ /* 0x000fe2000fffe03f */
[----:B------:R-:W-:Y:S01]  /*1550*/  UMOV UR19, 0x80000020 ;  /* 0x8000002000137882 */ /* 0x000fe20000000000 */
[----:B------:R-:W-:Y:S01]  /*1560*/  UMOV UR17, 0x80000020 ;  /* 0x8000002000117882 */ /* 0x000fe20000000000 */
[----:B------:R-:W-:Y:S02]  /*1570*/  UIADD3 UR22, UR40, 0x200, URZ ;  /* 0x0000020028167890 */ /* 0x000fe4000fffe03f */
[----:B------:R-:W-:Y:S01]  /*1580*/  UIADD3 UR20, UR41, 0x200, URZ ;  /* 0x0000020029147890 */ /* 0x000fe2000fffe03f */
[----:B------:R-:W-:Y:S01]  /*1590*/  UMOV UR23, 0x80000020 ;  /* 0x8000002000177882 */ /* 0x000fe20000000000 */
[----:B------:R-:W-:Y:S01]  /*15a0*/  UMOV UR21, 0x80000020 ;  /* 0x8000002000157882 */ /* 0x000fe20000000000 */
[----:B------:R-:W-:-:S02]  /*15b0*/  UIADD3 UR26, UR40, 0x202, URZ ;  /* 0x00000202281a7890 */ /* 0x000fc4000fffe03f */
[----:B------:R-:W-:Y:S01]  /*15c0*/  UIADD3 UR24, UR41, 0x202, URZ ;  /* 0x0000020229187890 */ /* 0x000fe2000fffe03f */
[----:B------:R-:W-:Y:S01]  /*15d0*/  UMOV UR27, 0x80000020 ;  /* 0x80000020001b7882 */ /* 0x000fe20000000000 */
[----:B------:R-:W-:Y:S01]  /*15e0*/  UMOV UR25, 0x80000020 ;  /* 0x8000002000197882 */ /* 0x000fe20000000000 */
[----:B------:R-:W-:Y:S02]  /*15f0*/  UIADD3 UR30, UR40, 0x300, URZ ;  /* 0x00000300281e7890 */ /* 0x000fe4000fffe03f */
        /* <DEDUP_REMOVED lines=13> */
[----:B------:R-:W-:Y:S02]  /*16d0*/  UMOV UR43, 0x80000020 ;  /* 0x80000020002b7882 */ /* 0x000fe40000000000 */
[----:B------:R-:W-:Y:S01]  /*16e0*/  UMOV UR41, 0x80000020 ;  /* 0x8000002000297882 */ /* 0x000fe20000000000 */
[----:B------:R-:W-:Y:S02]  /*16f0*/  WARPGROUP.DEPBAR.LE gsb0, 0x0 ;  /* 0x00008000000079c5 */ /* 0x000fe40000010000 */
[----:B------:R-:W-:-:S06]  /*1700*/  WARPGROUP.ARRIVE ;  /* 0x00000000000079c5 */ /* 0x000fcc0000000000 */
[----:B------:R-:W-:Y:S01]  /*1710*/  HGMMA.64x64x16.F32.BF16 R24, gdesc[UR8], R24, gsb0 ;  /* 0x00e00000081879f0 */ /* 0x000fe20008001818 */
[----:B------:R-:W-:Y:S02]  /*1720*/  ULDC UR10, c[0x0][0x604] ;  /* 0x00018100000a7ab9 */ /* 0x000fe40000000800 */
[----:B------:R-:W-:Y:S02]  /*1730*/  WARPGROUP.DEPBAR.LE gsb0, 0x0 ;  /* 0x00008000000079c5 */ /* 0x000fe40000010000 */
[----:B------:R-:W-:-:S06]  /*1740*/  WARPGROUP.ARRIVE ;  /* 0x00000000000079c5 */ /* 0x000fcc0000000000 */
[----:B------:R-:W-:Y:S03]  /*1750*/  HGMMA.64x64x16.F32.BF16 R24, gdesc[UR12], R24, gsb0 ;  /* 0x00e000000c1879f0 */ /* 0x000fe60008001818 */
        /* <DEDUP_REMOVED lines=22> */
[----:B-1----:R-:W-:-:S04]  /*18c0*/  FMNMX R3, R24, R25, !PT ;  /* 0x0000001918037209 */ /* 0x002fc80007800000 */
[----:B------:R-:W-:-:S04]  /*18d0*/  FMNMX R0, R28, R3, !PT ;  /* 0x000000031c007209 */ /* 0x000fc80007800000 */
        /* <DEDUP_REMOVED lines=11> */
[----:B------:R-:W-:Y:S02]  /*1990*/  FMNMX R0, R52, R3, !PT ;  /* 0x0000000334007209 */ /* 0x000fe40007800000 */
[----:B------:R-:W-:Y:S02]  /*19a0*/  FMNMX R3, R26, R27, !PT ;  /* 0x0000001b1a037209 */ /* 0x000fe40007800000 */
[----:B------:R-:W-:-:S05]  /*19b0*/  FMNMX R5, R53, R0, !PT ;  /* 0x0000000035057209 */ /* 0x000fca0007800000 */
[----:B------:R-:W1:Y:S02]  /*19c0*/  SHFL.BFLY PT, R0, R5, 0x1, 0x1f ;  /* 0x0c201f0005007f89 */ /* 0x000e6400000e0000 */
[----:B-1----:R-:W-:Y:S02]  /*19d0*/  FMNMX R6, R5, R0, !PT ;  /* 0x0000000005067209 */ /* 0x002fe40007800000 */
[----:B------:R-:W-:-:S03]  /*19e0*/  FMNMX R0, R30, R3, !PT ;  /* 0x000000031e007209 */ /* 0x000fc60007800000 */
[----:B------:R-:W1:Y:S01]  /*19f0*/  SHFL.BFLY PT, R7, R6, 0x2, 0x1f ;  /* 0x0c401f0006077f89 */ /* 0x000e6200000e0000 */
[----:B------:R-:W-:-:S04]  /*1a00*/  FMNMX R3, R31, R0, !PT ;  /* 0x000000001f037209 */ /* 0x000fc80007800000 */
[----:B------:R-:W-:-:S04]  /*1a10*/  FMNMX R0, R34, R3, !PT ;  /* 0x0000000322007209 */ /* 0x000fc80007800000 */
[----:B------:R-:W-:-:S04]  /*1a20*/  FMNMX R3, R35, R0, !PT ;  /* 0x0000000023037209 */ /* 0x000fc80007800000 */
[----:B------:R-:W-:-:S04]  /*1a30*/  FMNMX R0, R38, R3, !PT ;  /* 0x0000000326007209 */ /* 0x000fc80007800000 */
[----:B------:R-:W-:-:S04]  /*1a40*/  FMNMX R3, R39, R0, !PT ;  /* 0x0000000027037209 */ /* 0x000fc80007800000 */
[----:B------:R-:W-:Y:S02]  /*1a50*/  FMNMX R0, R42, R3, !PT ;  /* 0x000000032a007209 */ /* 0x000fe40007800000 */
[----:B-1----:R-:W-:Y:S02]  /*1a60*/  FMNMX R4, R6, R7, !PT ;  /* 0x0000000706047209 */ /* 0x002fe40007800000 */
[----:B------:R-:W-:Y:S02]  /*1a70*/  FMNMX R3, R43, R0, !PT ;  /* 0x000000002b037209 */ /* 0x000fe40007800000 */
[----:B------:R-:W-:Y:S02]  /*1a80*/  FSETP.NEU.AND P1, PT, R4, -INF , PT ;  /* 0xff8000000400780b */ /* 0x000fe40003f2d000 */
[----:B------:R-:W-:Y:S02]  /*1a90*/  FMNMX R0, R46, R3, !PT ;  /* 0x000000032e007209 */ /* 0x000fe40007800000 */
[----:B------:R-:W-:-:S02]  /*1aa0*/  FSEL R5, R4, RZ, P1 ;  /* 0x000000ff04057208 */ /* 0x000fc40000800000 */
[----:B------:R-:W-:-:S03]  /*1ab0*/  FMNMX R3, R47, R0, !PT ;  /* 0x000000002f037209 */ /* 0x000fc60007800000 */
[----:B------:R-:W-:Y:S01]  /*1ac0*/  FMUL R6, R5, UR10 ;  /* 0x0000000a05067c20 */ /* 0x000fe20008400000 */
[----:B------:R-:W-:-:S03]  /*1ad0*/  FMNMX R0, R50, R3, !PT ;  /* 0x0000000332007209 */ /* 0x000fc60007800000 */
[--C-:B------:R-:W-:Y:S01]  /*1ae0*/  FFMA R24, R24, UR10, -R6.reuse ;  /* 0x0000000a18187c23 */ /* 0x100fe20008000806 */
[--C-:B------:R-:W-:Y:S01]  /*1af0*/  FFMA R25, R25, UR10, -R6.reuse ;  /* 0x0000000a19197c23 */ /* 0x100fe20008000806 */
[----:B------:R-:W-:Y:S01]  /*1b00*/  FMNMX R3, R51, R0, !PT ;  /* 0x0000000033037209 */ /* 0x000fe20007800000 */
[--C-:B------:R-:W-:Y:S01]  /*1b10*/  FFMA R36, R36, UR10, -R6.reuse ;  /* 0x0000000a24247c23 */ /* 0x100fe20008000806 */
[--C-:B------:R-:W-:Y:S01]  /*1b20*/  FFMA R29, R29, UR10, -R6.reuse ;  /* 0x0000000a1d1d7c23 */ /* 0x100fe20008000806 */
[----:B------:R-:W-:Y:S01]  /*1b30*/  FSETP.GEU.AND P5, PT, R24, -126, PT ;  /* 0xc2fc00001800780b */ /* 0x000fe20003fae000 */
[--C-:B------:R-:W-:Y:S01]  /*1b40*/  FFMA R33, R33, UR10, -R6.reuse ;  /* 0x0000000a21217c23 */ /* 0x100fe20008000806 */
[----:B------:R-:W-:Y:S01]  /*1b50*/  FSETP.GEU.AND P6, PT, R25, -126, PT ;  /* 0xc2fc00001900780b */ /* 0x000fe20003fce000 */
[--C-:B------:R-:W-:Y:S01]  /*1b60*/  FFMA R28, R28, UR10, -R6.reuse ;  /* 0x0000000a1c1c7c23 */ /* 0x100fe20008000806 */
[----:B------:R-:W-:Y:S01]  /*1b70*/  FMNMX R0, R54, R3, !PT ;  /* 0x0000000336007209 */ /* 0x000fe20007800000 */
[--C-:B------:R-:W-:Y:S01]  /*1b80*/  FFMA R32, R32, UR10, -R6.reuse ;  /* 0x0000000a20207c23 */ /* 0x100fe20008000806 */
[--C-:B------:R-:W-:Y:S01]  /*1b90*/  FFMA R37, R37, UR10, -R6.reuse ;  /* 0x0000000a25257c23 */ /* 0x100fe20008000806 */
[----:B------:R-:W-:Y:S01]  /*1ba0*/  FSETP.GEU.AND P2, PT, R29, -126, PT ;  /* 0xc2fc00001d00780b */ /* 0x000fe20003f4e000 */
[--C-:B------:R-:W-:Y:S01]  /*1bb0*/  FFMA R41, R41, UR10, -R6.reuse ;  /* 0x0000000a29297c23 */ /* 0x100fe20008000806 */
[----:B------:R-:W-:Y:S01]  /*1bc0*/  FMNMX R0, R55, R0, !PT ;  /* 0x0000000037007209 */ /* 0x000fe20007800000 */
[--C-:B------:R-:W-:Y:S01]  /*1bd0*/  FFMA R45, R45, UR10, -R6.reuse ;  /* 0x0000000a2d2d7c23 */ /* 0x100fe20008000806 */
[----:B------:R-:W-:Y:S01]  /*1be0*/  FSETP.GEU.AND P4, PT, R33, -126, PT ;  /* 0xc2fc00002100780b */ /* 0x000fe20003f8e000 */
[--C-:B------:R-:W-:Y:S01]  /*1bf0*/  FFMA R40, R40, UR10, -R6.reuse ;  /* 0x0000000a28287c23 */ /* 0x100fe20008000806 */
[----:B------:R-:W-:Y:S01]  /*1c00*/  @!P5 FMUL R24, R24, 0.5 ;  /* 0x3f0000001818d820 */ /* 0x000fe20000400000 */
[----:B------:R-:W1:Y:S01]  /*1c10*/  SHFL.BFLY PT, R3, R0, 0x1, 0x1f ;  /* 0x0c201f0000037f89 */ /* 0x000e6200000e0000 */
[----:B------:R-:W-:Y:S01]  /*1c20*/  @!P6 FMUL R25, R25, 0.5 ;  /* 0x3f0000001919e820 */ /* 0x000fe20000400000 */
[----:B------:R-:W-:Y:S01]  /*1c30*/  FSETP.GEU.AND P3, PT, R28, -126, PT ;  /* 0xc2fc00001c00780b */ /* 0x000fe20003f6e000 */
[--C-:B------:R-:W-:Y:S01]  /*1c40*/  FFMA R44, R44, UR10, -R6.reuse ;  /* 0x0000000a2c2c7c23 */ /* 0x100fe20008000806 */
[----:B------:R-:W-:Y:S01]  /*1c50*/  FSETP.GEU.AND P1, PT, R32, -126, PT ;  /* 0xc2fc00002000780b */ /* 0x000fe20003f2e000 */
[----:B------:R-:W2:Y:S01]  /*1c60*/  MUFU.EX2 R24, R24 ;  /* 0x0000001800187308 */ /* 0x000ea20000000800 */
[----:B------:R-:W-:Y:S01]  /*1c70*/  @!P2 FMUL R29, R29, 0.5 ;  /* 0x3f0000001d1da820 */ /* 0x000fe20000400000 */
[--C-:B------:R-:W-:Y:S01]  /*1c80*/  FFMA R48, R48, UR10, -R6.reuse ;  /* 0x0000000a30307c23 */ /* 0x100fe20008000806 */
[--C-:B------:R-:W-:Y:S01]  /*1c90*/  FFMA R49, R49, UR10, -R6.reuse ;  /* 0x0000000a31317c23 */ /* 0x100fe20008000806 */
[--C-:B------:R-:W-:Y:S01]  /*1ca0*/  FFMA R52, R52, UR10, -R6.reuse ;  /* 0x0000000a34347c23 */ /* 0x100fe20008000806 */
[----:B------:R-:W-:Y:S01]  /*1cb0*/  @!P4 FMUL R33, R33, 0.5 ;  /* 0x3f0000002121c820 */ /* 0x000fe20000400000 */
[----:B------:R-:W-:-:S02]  /*1cc0*/  FFMA R53, R53, UR10, -R6 ;  /* 0x0000000a35357c23 */ /* 0x000fc40008000806 */
[----:B------:R-:W3:Y:S02]  /*1cd0*/  MUFU.EX2 R25, R25 ;  /* 0x0000001900197308 */ /* 0x000ee40000000800 */
[----:B------:R-:W-:Y:S02]  /*1ce0*/  @!P3 FMUL R28, R28, 0.5 ;  /* 0x3f0000001c1cb820 */ /* 0x000fe40000400000 */
[----:B------:R-:W-:-:S04]  /*1cf0*/  @!P1 FMUL R32, R32, 0.5 ;  /* 0x3f00000020209820 */ /* 0x000fc80000400000 */
[----:B------:R-:W4:Y:S01]  /*1d00*/  MUFU.EX2 R29, R29 ;  /* 0x0000001d001d7308 */ /* 0x000f220000000800 */
[----:B--2---:R-:W-:Y:S01]  /*1d10*/  @!P5 FMUL R24, R24, R24 ;  /* 0x000000181818d220 */ /* 0x004fe20000400000 */
[----:B------:R-:W-:Y:S02]  /*1d20*/  FSETP.GEU.AND P5, PT, R36, -126, PT ;  /* 0xc2fc00002400780b */ /* 0x000fe40003fae000 */
[----:B-1----:R-:W-:-:S04]  /*1d30*/  FMNMX R3, R0, R3, !PT ;  /* 0x0000000300037209 */ /* 0x002fc80007800000 */
[----:B------:R-:W1:Y:S01]  /*1d40*/  MUFU.EX2 R33, R33 ;  /* 0x0000002100217308 */ /* 0x000e620000000800 */
[----:B---3--:R-:W-:Y:S01]  /*1d50*/  @!P6 FMUL R25, R25, R25 ;  /* 0x000000191919e220 */ /* 0x008fe20000400000 */
[----:B------:R-:W-:Y:S01]  /*1d60*/  FSETP.GEU.AND P6, PT, R37, -126, PT ;  /* 0xc2fc00002500780b */ /* 0x000fe20003fce000 */
[----:B------:R-:W2:Y:S04]  /*1d70*/  SHFL.BFLY PT, R0, R3, 0x2, 0x1f ;  /* 0x0c401f0003007f89 */ /* 0x000ea800000e0000 */
[----:B------:R-:W-:Y:S01]  /*1d80*/  @!P5 FMUL R36, R36, 0.5 ;  /* 0x3f0000002424d820 */ /* 0x000fe20000400000 */
[----:B------:R-:W3:Y:S01]  /*1d90*/  MUFU.EX2 R28, R28 ;  /* 0x0000001c001c7308 */ /* 0x000ee20000000800 */
[----:B----4-:R-:W-:Y:S01]  /*1da0*/  @!P2 FMUL R29, R29, R29 ;  /* 0x0000001d1d1da220 */ /* 0x010fe20000400000 */
[----:B------:R-:W-:-:S05]  /*1db0*/  FSETP.GEU.AND P2, PT, R41, -126, PT ;  /* 0xc2fc00002900780b */ /* 0x000fca0003f4e000 */
[----:B------:R-:W-:Y:S01]  /*1dc0*/  @!P6 FMUL R37, R37, 0.5 ;  /* 0x3f0000002525e820 */ /* 0x000fe20000400000 */
[----:B------:R-:W4:Y:S01]  /*1dd0*/  MUFU.EX2 R36, R36 ;  /* 0x0000002400247308 */ /* 0x000f220000000800 */
[----:B-1----:R-:W-:Y:S01]  /*1de0*/  @!P4 FMUL R33, R33, R33 ;  /* 0x000000212121c220 */ /* 0x002fe20000400000 */
[----:B------:R-:W-:-:S05]  /*1df0*/  FSETP.GEU.AND P4, PT, R45, -126, PT ;  /* 0xc2fc00002d00780b */ /* 0x000fca0003f8e000 */
[----:B------:R-:W-:Y:S01]  /*1e00*/  @!P2 FMUL R41, R41, 0.5 ;  /* 0x3f0000002929a820 */ /* 0x000fe20000400000 */
[----:B------:R-:W1:Y:S01]  /*1e10*/  MUFU.EX2 R32, R32 ;  /* 0x0000002000207308 */ /* 0x000e620000000800 */
[----:B---3--:R-:W-:Y:S01]  /*1e20*/  @!P3 FMUL R28, R28, R28 ;  /* 0x0000001c1c1cb220 */ /* 0x008fe20000400000 */
[----:B------:R-:W-:Y:S02]  /*1e30*/  FSETP.GEU.AND P3, PT, R40, -126, PT ;  /* 0xc2fc00002800780b */ /* 0x000fe40003f6e000 */
[----:B--2---:R-:W-:-:S03]  /*1e40*/  FMNMX R5, R3, R0, !PT ;  /* 0x0000000003057209 */ /* 0x004fc60007800000 */
[----:B------:R-:W-:Y:S01]  /*1e50*/  @!P4 FMUL R45, R45, 0.5 ;  /* 0x3f0000002d2dc820 */ /* 0x000fe20000400000 */
[----:B------:R-:W2:Y:S01]  /*1e60*/  MUFU.EX2 R37, R37 ;  /* 0x0000002500257308 */ /* 0x000ea20000000800 */
[----:B----4-:R-:W-:Y:S01]  /*1e70*/  @!P5 FMUL R36, R36, R36 ;  /* 0x000000242424d220 */ /* 0x010fe20000400000 */
[----:B------:R-:W-:-:S04]  /*1e80*/  FSETP.NEU.AND P5, PT, R5, -INF , PT ;  /* 0xff8000000500780b */ /* 0x000fc80003fad000 */
[----:B------:R-:W-:Y:S01]  /*1e90*/  FSEL R0, R5, RZ, P5 ;  /* 0x000000ff05007208 */ /* 0x000fe20002800000 */
[----:B------:R-:W-:Y:S01]  /*1ea0*/  @!P3 FMUL R40, R40, 0.5 ;  /* 0x3f0000002828b820 */ /* 0x000fe20000400000 */
[----:B------:R-:W-:Y:S01]  /*1eb0*/  FSETP.GEU.AND P5, PT, R49, -126, PT ;  /* 0xc2fc00003100780b */ /* 0x000fe20003fae000 */
[----:B-1----:R-:W-:Y:S01]  /*1ec0*/  @!P1 FMUL R32, R32, R32 ;  /* 0x0000002020209220 */ /* 0x002fe20000400000 */
[----:B------:R-:W-:Y:S01]  /*1ed0*/  FSETP.GEU.AND P1, PT, R44, -126, PT ;  /* 0xc2fc00002c00780b */ /* 0x000fe20003f2e000 */
[----:B------:R-:W1:Y:S01]  /*1ee0*/  MUFU.EX2 R8, R41 ;  /* 0x0000002900087308 */ /* 0x000e620000000800 */
[----:B------:R-:W-:-:S04]  /*1ef0*/  FMUL R0, R0, UR10 ;  /* 0x0000000a00007c20 */ /* 0x000fc80008400000 */
[--C-:B------:R-:W-:Y:S01]  /*1f00*/  FFMA R27, R27, UR10, -R0.reuse ;  /* 0x0000000a1b1b7c23 */ /* 0x100fe20008000800 */
[----:B--2---:R-:W-:Y:S01]  /*1f10*/  @!P6 FMUL R37, R37, R37 ;  /* 0x000000252525e220 */ /* 0x004fe20000400000 */
[----:B------:R-:W-:Y:S01]  /*1f20*/  FSETP.GEU.AND P6, PT, R48, -126, PT ;  /* 0xc2fc00003000780b */ /* 0x000fe20003fce000 */
[----:B------:R-:W2:Y:S01]  /*1f30*/  MUFU.EX2 R10, R45 ;  /* 0x0000002d000a7308 */ /* 0x000ea20000000800 */
[--C-:B------:R-:W-:Y:S01]  /*1f40*/  FFMA R26, R26, UR10, -R0.reuse ;  /* 0x0000000a1a1a7c23 */ /* 0x100fe20008000800 */
[----:B------:R-:W-:Y:S01]  /*1f50*/  @!P5 FMUL R49, R49, 0.5 ;  /* 0x3f0000003131d820 */ /* 0x000fe20000400000 */
[--C-:B------:R-:W-:Y:S01]  /*1f60*/  FFMA R30, R30, UR10, -R0.reuse ;  /* 0x0000000a1e1e7c23 */ /* 0x100fe20008000800 */
[----:B------:R-:W-:Y:S01]  /*1f70*/  @!P1 FMUL R44, R44, 0.5 ;  /* 0x3f0000002c2c9820 */ /* 0x000fe20000400000 */
[--C-:B------:R-:W-:Y:S01]  /*1f80*/  FFMA R31, R31, UR10, -R0.reuse ;  /* 0x0000000a1f1f7c23 */ /* 0x100fe20008000800 */
[--C-:B------:R-:W-:Y:S01]  /*1f90*/  FFMA R35, R35, UR10, -R0.reuse ;  /* 0x0000000a23237c23 */ /* 0x100fe20008000800 */
[--C-:B------:R-:W-:Y:S01]  /*1fa0*/  FFMA R34, R34, UR10, -R0.reuse ;  /* 0x0000000a22227c23 */ /* 0x100fe20008000800 */
[----:B------:R-:W3:Y:S01]  /*1fb0*/  MUFU.EX2 R7, R40 ;  /* 0x0000002800077308 */ /* 0x000ee20000000800 */
[----:B-1----:R-:W-:Y:S01]  /*1fc0*/  @!P2 FMUL R8, R8, R8 ;  /* 0x000000080808a220 */ /* 0x002fe20000400000 */
[----:B------:R-:W-:Y:S01]  /*1fd0*/  FSETP.GEU.AND P2, PT, R53, -126, PT ;  /* 0xc2fc00003500780b */ /* 0x000fe20003f4e000 */
[--C-:B------:R-:W-:Y:S01]  /*1fe0*/  FFMA R38, R38, UR10, -R0.reuse ;  /* 0x0000000a26267c23 */ /* 0x100fe20008000800 */
[----:B------:R-:W-:Y:S01]  /*1ff0*/  @!P6 FMUL R48, R48, 0.5 ;  /* 0x3f0000003030e820 */ /* 0x000fe20000400000 */
[--C-:B------:R-:W-:Y:S01]  /*2000*/  FFMA R39, R39, UR10, -R0.reuse ;  /* 0x0000000a27277c23 */ /* 0x100fe20008000800 */
[--C-:B------:R-:W-:Y:S01]  /*2010*/  FFMA R3, R42, UR10, -R0.reuse ;  /* 0x0000000a2a037c23 */ /* 0x100fe20008000800 */
[--C-:B------:R-:W-:Y:S01]  /*2020*/  FFMA R43, R43, UR10, -R0.reuse ;  /* 0x0000000a2b2b7c23 */ /* 0x100fe20008000800 */
[----:B------:R-:W1:Y:S01]  /*2030*/  MUFU.EX2 R9, R44 ;  /* 0x0000002c00097308 */ /* 0x000e620000000800 */
[----:B--2---:R-:W-:Y:S01]  /*2040*/  @!P4 FMUL R10, R10, R10 ;  /* 0x0000000a0a0ac220 */ /* 0x004fe20000400000 */
[----:B------:R-:W-:Y:S01]  /*2050*/  FSETP.GEU.AND P4, PT, R27, -126, PT ;  /* 0xc2fc00001b00780b */ /* 0x000fe20003f8e000 */
[--C-:B------:R-:W-:Y:S01]  /*2060*/  FFMA R46, R46, UR10, -R0.reuse ;  /* 0x0000000a2e2e7c23 */ /* 0x100fe20008000800 */
[--C-:B------:R-:W-:Y:S01]  /*2070*/  FFMA R47, R47, UR10, -R0.reuse ;  /* 0x0000000a2f2f7c23 */ /* 0x100fe20008000800 */
[--C-:B------:R-:W-:Y:S01]  /*2080*/  FFMA R50, R50, UR10, -R0.reuse ;  /* 0x0000000a32327c23 */ /* 0x100fe20008000800 */
[--C-:B------:R-:W-:Y:S01]  /*2090*/  FFMA R51, R51, UR10, -R0.reuse ;  /* 0x0000000a33337c23 */ /* 0x100fe20008000800 */
[----:B------:R-:W-:Y:S01]  /*20a0*/  @!P2 FMUL R53, R53, 0.5 ;  /* 0x3f0000003535a820 */ /* 0x000fe20000400000 */
[----:B------:R-:W2:Y:S01]  /*20b0*/  MUFU.EX2 R11, R48 ;  /* 0x00000030000b7308 */ /* 0x000ea20000000800 */
[----:B---3--:R-:W-:Y:S01]  /*20c0*/  @!P3 FMUL R7, R7, R7 ;  /* 0x000000070707b220 */ /* 0x008fe20000400000 */
[----:B------:R-:W-:Y:S01]  /*20d0*/  FSETP.GEU.AND P3, PT, R52, -126, PT ;  /* 0xc2fc00003400780b */ /* 0x000fe20003f6e000 */
[--C-:B------:R-:W-:Y:S01]  /*20e0*/  FFMA R54, R54, UR10, -R0.reuse ;  /* 0x0000000a36367c23 */ /* 0x100fe20008000800 */
[----:B------:R-:W-:-:S03]  /*20f0*/  FFMA R0, R55, UR10, -R0 ;  /* 0x0000000a37007c23 */ /* 0x000fc60008000800 */
[----:B------:R-:W-:Y:S01]  /*2100*/  @!P4 FMUL R27, R27, 0.5 ;  /* 0x3f0000001b1bc820 */ /* 0x000fe20000400000 */
[----:B------:R-:W3:Y:S01]  /*2110*/  MUFU.EX2 R6, R49 ;  /* 0x0000003100067308 */ /* 0x000ee20000000800 */
[----:B-1----:R-:W-:Y:S01]  /*2120*/  @!P1 FMUL R9, R9, R9 ;  /* 0x0000000909099220 */ /* 0x002fe20000400000 */
[----:B------:R-:W-:-:S05]  /*2130*/  FSETP.GEU.AND P1, PT, R26, -126, PT ;  /* 0xc2fc00001a00780b */ /* 0x000fca0003f2e000 */
[----:B------:R-:W-:Y:S01]  /*2140*/  @!P3 FMUL R52, R52, 0.5 ;  /* 0x3f0000003434b820 */ /* 0x000fe20000400000 */
[----:B------:R-:W1:Y:S01]  /*2150*/  MUFU.EX2 R12, R53 ;  /* 0x00000035000c7308 */ /* 0x000e620000000800 */
[----:B--2---:R-:W-:Y:S01]  /*2160*/  @!P6 FMUL R11, R11, R11 ;  /* 0x0000000b0b0be220 */ /* 0x004fe20000400000 */
[----:B------:R-:W-:-:S05]  /*2170*/  FSETP.GEU.AND P6, PT, R30, -126, PT ;  /* 0xc2fc00001e00780b */ /* 0x000fca0003fce000 */
[----:B------:R-:W-:Y:S01]  /*2180*/  @!P1 FMUL R26, R26, 0.5 ;  /* 0x3f0000001a1a9820 */ /* 0x000fe20000400000 */
[----:B------:R-:W2:Y:S01]  /*2190*/  MUFU.EX2 R13, R52 ;  /* 0x00000034000d7308 */ /* 0x000ea20000000800 */
[----:B---3--:R-:W-:Y:S01]  /*21a0*/  @!P5 FMUL R6, R6, R6 ;  /* 0x000000060606d220 */ /* 0x008fe20000400000 */
[----:B------:R-:W-:-:S03]  /*21b0*/  FSETP.GEU.AND P5, PT, R31, -126, PT ;  /* 0xc2fc00001f00780b */ /* 0x000fc60003fae000 */
[----:B------:R-:W-:Y:S02]  /*21c0*/  FADD R41, R33, R6 ;  /* 0x0000000621297221 */ /* 0x000fe40000000000 */
[----:B------:R-:W-:Y:S01]  /*21d0*/  @!P6 FMUL R30, R30, 0.5 ;  /* 0x3f0000001e1ee820 */ /* 0x000fe20000400000 */
[----:B------:R3:W4:Y:S01]  /*21e0*/  MUFU.EX2 R14, R26 ;  /* 0x0000001a000e7308 */ /* 0x0007220000000800 */
[----:B-1----:R-:W-:Y:S01]  /*21f0*/  @!P2 FMUL R12, R12, R12 ;  /* 0x0000000c0c0ca220 */ /* 0x002fe20000400000 */
[----:B------:R-:W-:-:S03]  /*2200*/  FSETP.GEU.AND P2, PT, R35, -126, PT ;  /* 0xc2fc00002300780b */ /* 0x000fc60003f4e000 */
[----:B------:R-:W-:Y:S02]  /*2210*/  FADD R45, R37, R12 ;  /* 0x0000000c252d7221 */ /* 0x000fe40000000000 */
[----:B------:R-:W-:Y:S01]  /*2220*/  @!P5 FMUL R31, R31, 0.5 ;  /* 0x3f0000001f1fd820 */ /* 0x000fe20000400000 */
[----:B------:R-:W1:Y:S01]  /*2230*/  MUFU.EX2 R27, R27 ;  /* 0x0000001b001b7308 */ /* 0x000e620000000800 */
[----:B--2---:R-:W-:Y:S01]  /*2240*/  @!P3 FMUL R13, R13, R13 ;  /* 0x0000000d0d0db220 */ /* 0x004fe20000400000 */
[----:B------:R-:W-:Y:S01]  /*2250*/  FSETP.GEU.AND P3, PT, R34, -126, PT ;  /* 0xc2fc00002200780b */ /* 0x000fe20003f6e000 */
[----:B---3--:R-:W-:-:S04]  /*2260*/  FADD R26, R25, R8 ;  /* 0x00000008191a7221 */ /* 0x008fc80000000000 */
[----:B------:R-:W-:Y:S01]  /*2270*/  @!P2 FMUL R35, R35, 0.5 ;  /* 0x3f0000002323a820 */ /* 0x000fe20000400000 */
[----:B------:R2:W3:Y:S01]  /*2280*/  MUFU.EX2 R15, R30 ;  /* 0x0000001e000f7308 */ /* 0x0004e20000000800 */
[----:B----4-:R-:W-:Y:S01]  /*2290*/  @!P1 FMUL R14, R14, R14 ;  /* 0x0000000e0e0e9220 */ /* 0x010fe20000400000 */
[----:B------:R-:W-:Y:S01]  /*22a0*/  FSETP.GEU.AND P1, PT, R38, -126, PT ;  /* 0xc2fc00002600780b */ /* 0x000fe20003f2e000 */
[----:B------:R-:W-:-:S04]  /*22b0*/  FADD R26, R26, R41 ;  /* 0x000000291a1a7221 */ /* 0x000fc80000000000 */
[----:B------:R-:W-:Y:S01]  /*22c0*/  @!P3 FMUL R34, R34, 0.5 ;  /* 0x3f0000002222b820 */ /* 0x000fe20000400000 */
[----:B------:R-:W4:Y:S01]  /*22d0*/  MUFU.EX2 R20, R31 ;  /* 0x0000001f00147308 */ /* 0x000f220000000800 */
[----:B-1----:R-:W-:Y:S01]  /*22e0*/  @!P4 FMUL R27, R27, R27 ;  /* 0x0000001b1b1bc220 */ /* 0x002fe20000400000 */
[----:B------:R-:W-:Y:S01]  /*22f0*/  FSETP.GEU.AND P4, PT, R39, -126, PT ;  /* 0xc2fc00002700780b */ /* 0x000fe20003f8e000 */
[----:B--2---:R-:W-:-:S04]  /*2300*/  FADD R30, R28, R9 ;  /* 0x000000091c1e7221 */ /* 0x004fc80000000000 */
[----:B------:R-:W-:Y:S01]  /*2310*/  @!P1 FMUL R38, R38, 0.5 ;  /* 0x3f00000026269820 */ /* 0x000fe20000400000 */
[----:B------:R-:W1:Y:S01]  /*2320*/  MUFU.EX2 R40, R35 ;  /* 0x0000002300287308 */ /* 0x000e620000000800 */
[----:B---3--:R-:W-:Y:S01]  /*2330*/  @!P6 FMUL R15, R15, R15 ;  /* 0x0000000f0f0fe220 */ /* 0x008fe20000400000 */
[----:B------:R-:W-:-:S05]  /*2340*/  FSETP.GEU.AND P6, PT, R3, -126, PT ;  /* 0xc2fc00000300780b */ /* 0x000fca0003fce000 */
[----:B------:R-:W-:Y:S01]  /*2350*/  @!P4 FMUL R39, R39, 0.5 ;  /* 0x3f0000002727c820 */ /* 0x000fe20000400000 */
[----:B------:R2:W3:Y:S01]  /*2360*/  MUFU.EX2 R21, R34 ;  /* 0x0000002200157308 */ /* 0x0004e20000000800 */
[----:B----4-:R-:W-:Y:S01]  /*2370*/  @!P5 FMUL R20, R20, R20 ;  /* 0x000000141414d220 */ /* 0x010fe20000400000 */
[----:B------:R-:W-:-:S05]  /*2380*/  FSETP.GEU.AND P5, PT, R43, -126, PT ;  /* 0xc2fc00002b00780b */ /* 0x000fca0003fae000 */
[----:B------:R-:W-:Y:S01]  /*2390*/  @!P6 FMUL R3, R3, 0.5 ;  /* 0x3f0000000303e820 */ /* 0x000fe20000400000 */
[----:B------:R4:W5:Y:S01]  /*23a0*/  MUFU.EX2 R31, R38 ;  /* 0x00000026001f7308 */ /* 0x0009620000000800 */
[----:B-1----:R-:W-:Y:S01]  /*23b0*/  @!P2 FMUL R40, R40, R40 ;  /* 0x000000282828a220 */ /* 0x002fe20000400000 */
[----:B------:R-:W-:Y:S01]  /*23c0*/  FSETP.GEU.AND P2, PT, R47, -126, PT ;  /* 0xc2fc00002f00780b */ /* 0x000fe20003f4e000 */
[----:B--2---:R-:W-:-:S04]  /*23d0*/  FADD R34, R29, R10 ;  /* 0x0000000a1d227221 */ /* 0x004fc80000000000 */
[----:B------:R-:W-:Y:S01]  /*23e0*/  @!P5 FMUL R43, R43, 0.5 ;  /* 0x3f0000002b2bd820 */ /* 0x000fe20000400000 */
[----:B------:R-:W1:Y:S01]  /*23f0*/  MUFU.EX2 R42, R39 ;  /* 0x00000027002a7308 */ /* 0x000e620000000800 */
[----:B---3--:R-:W-:Y:S01]  /*2400*/  @!P3 FMUL R21, R21, R21 ;  /* 0x000000151515b220 */ /* 0x008fe20000400000 */
[----:B------:R-:W-:Y:S01]  /*2410*/  FSETP.GEU.AND P3, PT, R46, -126, PT ;  /* 0xc2fc00002e00780b */ /* 0x000fe20003f6e000 */
[----:B----4-:R-:W-:Y:S01]  /*2420*/  FADD R38, R32, R11 ;  /* 0x0000000b20267221 */ /* 0x010fe20000000000 */
[----:B------:R-:W-:-:S03]  /*2430*/  FADD R45, R34, R45 ;  /* 0x0000002d222d7221 */ /* 0x000fc60000000000 */
[----:B------:R-:W-:Y:S01]  /*2440*/  @!P2 FMUL R47, R47, 0.5 ;  /* 0x3f0000002f2fa820 */ /* 0x000fe20000400000 */
[----:B------:R2:W3:Y:S01]  /*2450*/  MUFU.EX2 R35, R3 ;  /* 0x0000000300237308 */ /* 0x0004e20000000800 */
[----:B-----5:R-:W-:Y:S01]  /*2460*/  @!P1 FMUL R31, R31, R31 ;  /* 0x0000001f1f1f9220 */ /* 0x020fe20000400000 */
[----:B------:R-:W-:Y:S01]  /*2470*/  FSETP.GEU.AND P1, PT, R50, -126, PT ;  /* 0xc2fc00003200780b */ /* 0x000fe20003f2e000 */
[----:B------:R-:W-:-:S04]  /*2480*/  FADD R26, R26, R45 ;  /* 0x0000002d1a1a7221 */ /* 0x000fc80000000000 */
[----:B------:R-:W-:Y:S01]  /*2490*/  @!P3 FMUL R46, R46, 0.5 ;  /* 0x3f0000002e2eb820 */ /* 0x000fe20000400000 */
[----:B------:R4:W5:Y:S01]  /*24a0*/  MUFU.EX2 R44, R43 ;  /* 0x0000002b002c7308 */ /* 0x0009620000000800 */
[----:B-1----:R-:W-:Y:S01]  /*24b0*/  @!P4 FMUL R42, R42, R42 ;  /* 0x0000002a2a2ac220 */ /* 0x002fe20000400000 */
[----:B------:R-:W-:Y:S01]  /*24c0*/  FSETP.GEU.AND P4, PT, R51, -126, PT ;  /* 0xc2fc00003300780b */ /* 0x000fe20003f8e000 */
[----:B--2---:R-:W-:Y:S01]  /*24d0*/  FADD R3, R24, R7 ;  /* 0x0000000718037221 */ /* 0x004fe20000000000 */
[----:B------:R-:W-:Y:S02]  /*24e0*/  F2FP.BF16.F32.PACK_AB R24, R25, R24 ;  /* 0x000000181918723e */ /* 0x000fe400000010ff */
[----:B------:R-:W-:Y:S01]  /*24f0*/  F2FP.BF16.F32.PACK_AB R25, R27, R14 ;  /* 0x0000000e1b19723e */ /* 0x000fe200000010ff */
[----:B------:R-:W-:Y:S01]  /*2500*/  @!P1 FMUL R50, R50, 0.5 ;  /* 0x3f00000032329820 */ /* 0x000fe20000400000 */
[----:B------:R-:W1:Y:S01]  /*2510*/  MUFU.EX2 R46, R46 ;  /* 0x0000002e002e7308 */ /* 0x000e620000000800 */
[----:B---3--:R-:W-:Y:S01]  /*2520*/  @!P6 FMUL R35, R35, R35 ;  /* 0x000000232323e220 */ /* 0x008fe20000400000 */
[----:B------:R-:W-:Y:S01]  /*2530*/  FSETP.GEU.AND P6, PT, R54, -126, PT ;  /* 0xc2fc00003600780b */ /* 0x000fe20003fce000 */
[----:B----4-:R-:W-:Y:S01]  /*2540*/  FADD R43, R36, R13 ;  /* 0x0000000d242b7221 */ /* 0x010fe20000000000 */
[----:B------:R-:W-:-:S03]  /*2550*/  FADD R3, R3, R38 ;  /* 0x0000002603037221 */ /* 0x000fc60000000000 */
[----:B------:R-:W-:Y:S01]  /*2560*/  @!P4 FMUL R51, R51, 0.5 ;  /* 0x3f0000003333c820 */ /* 0x000fe20000400000 */
[----:B------:R-:W2:Y:S01]  /*2570*/  MUFU.EX2 R47, R47 ;  /* 0x0000002f002f7308 */ /* 0x000ea20000000800 */
[----:B-----5:R-:W-:Y:S01]  /*2580*/  @!P5 FMUL R44, R44, R44 ;  /* 0x0000002c2c2cd220 */ /* 0x020fe20000400000 */
[----:B------:R-:W-:Y:S01]  /*2590*/  FSETP.GEU.AND P5, PT, R0, -126, PT ;  /* 0xc2fc00000000780b */ /* 0x000fe20003fae000 */
[----:B------:R-:W-:Y:S02]  /*25a0*/  FADD R30, R30, R43 ;  /* 0x0000002b1e1e7221 */ /* 0x000fe40000000000 */
[----:B------:R-:W-:Y:S01]  /*25b0*/  FADD R34, R27, R44 ;  /* 0x0000002c1b227221 */ /* 0x000fe20000000000 */
[----:B------:R-:W-:Y:S01]  /*25c0*/  F2FP.BF16.F32.PACK_AB R27, R20, R15 ;  /* 0x0000000f141b723e */ /* 0x000fe200000010ff */
[----:B------:R-:W-:Y:S01]  /*25d0*/  @!P6 FMUL R54, R54, 0.5 ;  /* 0x3f0000003636e820 */ /* 0x000fe20000400000 */
[----:B------:R-:W3:Y:S01]  /*25e0*/  MUFU.EX2 R50, R50 ;  /* 0x0000003200327308 */ /* 0x000ee20000000800 */
[----:B------:R-:W-:Y:S01]  /*25f0*/  FADD R3, R3, R30 ;  /* 0x0000001e03037221 */ /* 0x000fe20000000000 */
[----:B------:R-:W-:Y:S01]  /*2600*/  MOV R30, UR6 ;  /* 0x00000006001e7c02 */ /* 0x000fe20008000f00 */
[----:B-1----:R-:W-:-:S03]  /*2610*/  @!P3 FMUL R46, R46, R46 ;  /* 0x0000002e2e2eb220 */ /* 0x002fc60000400000 */
[----:B------:R1:W-:Y:S01]  /*2620*/  SYNCS.ARRIVE.TRANS64.A1T0 RZ, [R30+UR4], RZ ;  /* 0x000000ff1eff79a7 */ /* 0x0003e20008100004 */
[----:B------:R-:W-:Y:S01]  /*2630*/  @!P5 FMUL R0, R0, 0.5 ;  /* 0x3f0000000000d820 */ /* 0x000fe20000400000 */
[----:B------:R-:W4:Y:S01]  /*2640*/  MUFU.EX2 R51, R51 ;  /* 0x0000003300337308 */ /* 0x000f220000000800 */
[----:B--2---:R-:W-:Y:S01]  /*2650*/  @!P2 FMUL R47, R47, R47 ;  /* 0x0000002f2f2fa220 */ /* 0x004fe20000400000 */
[----:B------:R-:W-:Y:S01]  /*2660*/  UIADD3 UR4, UR45, 0x1, URZ ;  /* 0x000000012d047890 */ /* 0x000fe2000fffe03f */
[----:B------:R-:W-:Y:S02]  /*2670*/  FADD R38, R15, R46 ;  /* 0x0000002e0f267221 */ /* 0x000fe40000000000 */
[----:B------:R-:W-:Y:S01]  /*2680*/  FADD R41, R20, R47 ;  /* 0x0000002f14297221 */ /* 0x000fe20000000000 */
[----:B------:R-:W-:Y:S01]  /*2690*/  UISETP.NE.AND UP0, UPT, UR4, 0x5, UPT ;  /* 0x000000050400788c */ /* 0x000fe2000bf05270 */
[----:B-1----:R-:W-:Y:S01]  /*26a0*/  F2FP.BF16.F32.PACK_AB R30, R37, R36 ;  /* 0x00000024251e723e */ /* 0x002fe200000010ff */
[----:B------:R-:W1:Y:S01]  /*26b0*/  MUFU.EX2 R54, R54 ;  /* 0x0000003600367308 */ /* 0x000e620000000800 */
[----:B---3--:R-:W-:Y:S01]  /*26c0*/  @!P1 FMUL R50, R50, R50 ;  /* 0x0000003232329220 */ /* 0x008fe20000400000 */
[----:B------:R-:W-:Y:S01]  /*26d0*/  USEL UR6, URZ, 0x1, UP0 ;  /* 0x000000013f067887 */ /* 0x000fe20008000000 */
[----:B------:R-:W-:Y:S01]  /*26e0*/  F2FP.BF16.F32.PACK_AB R36, R6, R11 ;  /* 0x0000000b0624723e */ /* 0x000fe200000010ff */
[----:B------:R-:W-:Y:S01]  /*26f0*/  USEL UR4, UR4, URZ, UP0 ;  /* 0x0000003f04047287 */ /* 0x000fe20008000000 */
[----:B------:R-:W-:-:S03]  /*2700*/  FADD R43, R21, R50 ;  /* 0x00000032152b7221 */ /* 0x000fc60000000000 */
[----:B------:R2:W3:Y:S01]  /*2710*/  MUFU.EX2 R39, R0 ;  /* 0x0000000000277308 */ /* 0x0004e20000000800 */
[----:B----4-:R-:W-:Y:S01]  /*2720*/  @!P4 FMUL R51, R51, R51 ;  /* 0x000000333333c220 */ /* 0x010fe20000400000 */
[----:B------:R-:W-:-:S03]  /*2730*/  LOP3.LUT R23, R23, UR6, RZ, 0x3c, !PT ;  /* 0x0000000617177c12 */ /* 0x000fc6000f8e3cff */
[----:B------:R-:W-:Y:S01]  /*2740*/  FADD R49, R40, R51 ;  /* 0x0000003328317221 */ /* 0x000fe20000000000 */
[----:B------:R-:W-:Y:S01]  /*2750*/  F2FP.BF16.F32.PACK_AB R37, R51, R50 ;  /* 0x000000323325723e */ /* 0x000fe200000010ff */
[----:B-1----:R-:W-:Y:S01]  /*2760*/  @!P6 FMUL R54, R54, R54 ;  /* 0x000000363636e220 */ /* 0x002fe20000400000 */
[----:B--2---:R-:W-:Y:S01]  /*2770*/  FADD R0, R14, R35 ;  /* 0x000000230e007221 */ /* 0x004fe20000000000 */
[----:B------:R-:W-:Y:S02]  /*2780*/  FADD R34, R34, R49 ;  /* 0x0000003122227221 */ /* 0x000fe40000000000 */
[----:B------:R-:W-:Y:S01]  /*2790*/  FADD R53, R31, R54 ;  /* 0x000000361f357221 */ /* 0x000fe20000000000 */
[----:B------:R-:W-:Y:S01]  /*27a0*/  FADD R0, R0, R43 ;  /* 0x0000002b00007221 */ /* 0x000fe20000000000 */
[----:B------:R-:W-:Y:S01]  /*27b0*/  F2FP.BF16.F32.PACK_AB R31, R42, R31 ;  /* 0x0000001f2a1f723e */ /* 0x000fe200000010ff */
[----:B---3--:R-:W-:Y:S01]  /*27c0*/  @!P5 FMUL R39, R39, R39 ;  /* 0x000000272727d220 */ /* 0x008fe20000400000 */
[----:B------:R-:W-:Y:S01]  /*27d0*/  FADD R53, R38, R53 ;  /* 0x0000003526357221 */ /* 0x000fe20000000000 */
[----:B------:R-:W-:-:S02]  /*27e0*/  F2FP.BF16.F32.PACK_AB R38, R12, R13 ;  /* 0x0000000d0c26723e */ /* 0x000fc400000010ff */
[----:B------:R-:W-:Y:S01]  /*27f0*/  FADD R48, R42, R39 ;  /* 0x000000272a307221 */ /* 0x000fe20000000000 */
[----:B------:R-:W-:Y:S01]  /*2800*/  FADD R53, R0, R53 ;  /* 0x0000003500357221 */ /* 0x000fe20000000000 */
[----:B------:R-:W-:Y:S01]  /*2810*/  FADD R0, R3, R26 ;  /* 0x0000001a03007221 */ /* 0x000fe20000000000 */
[----:B------:R-:W-:Y:S01]  /*2820*/  F2FP.BF16.F32.PACK_AB R26, R29, R28 ;  /* 0x0000001c1d1a723e */ /* 0x000fe200000010ff */
[----:B------:R-:W-:Y:S01]  /*2830*/  FADD R41, R41, R48 ;  /* 0x0000003029297221 */ /* 0x000fe20000000000 */
[----:B------:R-:W-:Y:S02]  /*2840*/  F2FP.BF16.F32.PACK_AB R28, R33, R32 ;  /* 0x00000020211c723e */ /* 0x000fe400000010ff */
[----:B------:R-:W-:Y:S01]  /*2850*/  F2FP.BF16.F32.PACK_AB R33, R44, R35 ;  /* 0x000000232c21723e */ /* 0x000fe200000010ff */
[----:B------:R-:W-:Y:S01]  /*2860*/  FADD R34, R34, R41 ;  /* 0x0000002922227221 */ /* 0x000fe20000000000 */
[----:B------:R-:W-:Y:S02]  /*2870*/  F2FP.BF16.F32.PACK_AB R32, R8, R7 ;  /* 0x000000070820723e */ /* 0x000fe400000010ff */
[----:B------:R-:W-:Y:S01]  /*2880*/  F2FP.BF16.F32.PACK_AB R29, R40, R21 ;  /* 0x00000015281d723e */ /* 0x000fe200000010ff */
[----:B------:R-:W-:Y:S01]  /*2890*/  FADD R3, R53, R34 ;  /* 0x0000002235037221 */ /* 0x000fe20000000000 */
[----:B------:R-:W-:-:S02]  /*28a0*/  F2FP.BF16.F32.PACK_AB R34, R10, R9 ;  /* 0x000000090a22723e */ /* 0x000fc400000010ff */
[----:B------:R-:W-:Y:S01]  /*28b0*/  F2FP.BF16.F32.PACK_AB R35, R47, R46 ;  /* 0x0000002e2f23723e */ /* 0x000fe200000010ff */
[----:B------:R-:W-:Y:S06]  /*28c0*/  @!P0 BRA `(.L_x_21) ;  /* 0x0000000000048947 */ /* 0x000fec0003800000 */
[----:B------:R-:W-:Y:S01]  /*28d0*/  BPT.TRAP 0x1 ;  /* 0x000000040000795c */ /* 0x000fe20000300000 */
.L_x_21:
[----:B------:R-:W-:Y:S01]  /*28e0*/  ULEA UR6, UR4, UR46, 0x3 ;  /* 0x0000002e04067291 */ /* 0x000fe2000f8e183f */
[----:B------:R-:W-:-:S08]  /*28f0*/  SHF.L.U32 R6, R23, 0x1f, RZ ;  /* 0x0000001f17067819 */ /* 0x000fd000000006ff */
[----:B------:R-:W1:Y:S02]  /*2900*/  SYNCS.PHASECHK.TRANS64.TRYWAIT P1, [UR6+0x27400], R6 ;  /* 0x02740006ff0075a7 */ /* 0x000e640008020146 */
[----:B-1----:R-:W-:Y:S05]  /*2910*/  @!P1 BRA `(.L_x_22) ;  /* 0x0000006c00889947 */ /* 0x002fea0003800000 */
.L_x_118:
[----:B------:R-:W-:Y:S01]  /*2920*/  UIMAD UR6, UR4, 0x500, UR52 ;  /* 0x00000500040678a4 */ /* 0x000fe2000f8e0234 */
[----:B------:R-:W-:Y:S01]  /*2930*/  WARPGROUP.ARRIVE ;  /* 0x00000000000079c5 */ /* 0x000fe20000000000 */
[----:B------:R-:W-:Y:S01]  /*2940*/  UMOV UR11, 0x80000020 ;  /* 0x80000020000b7882 */ /* 0x000fe20000000000 */
[----:B------:R-:W-:Y:S01]  /*2950*/  F2FP.BF16.F32.PACK_AB R39, R39, R54 ;  /* 0x000000362727723e */ /* 0x000fe200000010ff */
[----:B------:R-:W-:Y:S02]  /*2960*/  UIADD3 UR14, UR6, 0x100, URZ ;  /* 0x00000100060e7890 */ /* 0x000fe4000fffe03f */
[----:B------:R-:W-:Y:S02]  /*2970*/  UIADD3 UR15, UR6, 0x200, URZ ;  /* 0x00000200060f7890 */ /* 0x000fe4000fffe03f */
[----:B------:R-:W-:Y:S01]  /*2980*/  UMOV UR10, UR6 ;  /* 0x00000006000a7c82 */ /* 0x000fe20008000000 */
[----:B------:R-:W-:Y:S01]  /*2990*/  UIADD3 UR18, UR6, 0x300, URZ ;  /* 0x0000030006127890 */ /* 0x000fe2000fffe03f */
[----:B------:R-:W-:Y:S01]  /*29a0*/  HGMMA.64x32x16.F32.BF16 R120, R24, gdesc[UR8].tnspB, RZ, !UPT, gsb0 ;  /* 0x4060000818787df0 */ /* 0x000fe2000c0018ff */
[----:B------:R-:W-:Y:S01]  /*29b0*/  UMOV UR10, UR14 ;  /* 0x0000000e000a7c82 */ /* 0x000fe20008000000 */
[----:B------:R-:W-:Y:S01]  /*29c0*/  UMOV UR11, 0x80000020 ;  /* 0x80000020000b7882 */ /* 0x000fe20000000000 */
[----:B------:R-:W-:-:S02]  /*29d0*/  UIADD3 UR19, UR6, 0x400, URZ ;  /* 0x0000040006137890 */ /* 0x000fc4000fffe03f */
[----:B------:R-:W-:Y:S01]  /*29e0*/  UIADD3 UR14, UR6, 0x140, URZ ;  /* 0x00000140060e7890 */ /* 0x000fe2000fffe03f */
[----:B------:R-:W-:Y:S02]  /*29f0*/  WARPGROUP.DEPBAR.LE gsb0, 0x0 ;  /* 0x00008000000079c5 */ /* 0x000fe40000010000 */
[----:B------:R-:W-:-:S06]  /*2a00*/  WARPGROUP.ARRIVE ;  /* 0x00000000000079c5 */ /* 0x000fcc0000000000 */
[----:B------:R-:W-:Y:S01]  /*2a10*/  HGMMA.64x32x16.F32.BF16 R104, R24, gdesc[UR8].tnspB, RZ, !UPT, gsb0 ;  /* 0x4060000818687df0 */ /* 0x000fe2000c0018ff */
[----:B------:R-:W-:Y:S01]  /*2a20*/  UMOV UR10, UR15 ;  /* 0x0000000f000a7c82 */ /* 0x000fe20008000000 */
[----:B------:R-:W-:Y:S01]  /*2a30*/  UMOV UR11, 0x80000020 ;  /* 0x80000020000b7882 */ /* 0x000fe20000000000 */
        /* <DEDUP_REMOVED lines=16> */
[----:B------:R-:W-:Y:S01]  /*2b40*/  UIADD3 UR10, UR6, 0x40, URZ ;  /* 0x00000040060a7890 */ /* 0x000fe2000fffe03f */
[----:B------:R-:W-:Y:S01]  /*2b50*/  UMOV UR11, 0x80000020 ;  /* 0x80000020000b7882 */ /* 0x000fe20000000000 */
[----:B------:R-:W-:Y:S02]  /*2b60*/  WARPGROUP.DEPBAR.LE gsb0, 0x0 ;  /* 0x00008000000079c5 */ /* 0x000fe40000010000 */
[----:B------:R-:W-:-:S06]  /*2b70*/  WARPGROUP.ARRIVE ;  /* 0x00000000000079c5 */ /* 0x000fcc0000000000 */
[----:B------:R-:W-:Y:S01]  /*2b80*/  HGMMA.64x32x16.F32.BF16 R120, R28, gdesc[UR8].tnspB, R120, gsb0 ;  /* 0x406000081c787df0 */ /* 0x000fe20008001878 */
[----:B------:R-:W-:Y:S01]  /*2b90*/  UMOV UR10, UR14 ;  /* 0x0000000e000a7c82 */ /* 0x000fe20008000000 */
[----:B------:R-:W-:Y:S01]  /*2ba0*/  UMOV UR11, 0x80000020 ;  /* 0x80000020000b7882 */ /* 0x000fe20000000000 */
[----:B------:R-:W-:Y:S01]  /*2bb0*/  UIADD3 UR14, UR6, 0x180, URZ ;  /* 0x00000180060e7890 */ /* 0x000fe2000fffe03f */
        /* <DEDUP_REMOVED lines=46> */
[----:B------:R-:W-:Y:S02]  /*2ea0*/  WARPGROUP.DEPBAR.LE gsb0, 0x0 ;  /* 0x00008000000079c5 */ /* 0x000fe40000010000 */
[----:B------:R-:W-:-:S06]  /*2eb0*/  WARPGROUP.ARRIVE ;  /* 0x00000000000079c5 */ /* 0x000fcc0000000000 */
[----:B------:R-:W-:Y:S01]  /*2ec0*/  HGMMA.64x32x16.F32.BF16 R56, R32, gdesc[UR8].tnspB, R56, gsb0 ;  /* 0x4060000820387df0 */ /* 0x000fe20008001838 */
[----:B------:R-:W-:Y:S01]  /*2ed0*/  UIADD3 UR10, UR6, 0xc0, URZ ;  /* 0x000000c0060a7890 */ /* 0x000fe2000fffe03f */
        /* <DEDUP_REMOVED lines=24> */
[----:B------:R-:W-:Y:S03]  /*3060*/  HGMMA.64x32x16.F32.BF16 R56, R36, gdesc[UR8].tnspB, R56, gsb0 ;  /* 0x4060000824387df0 */ /* 0x000fe60008001838 */
[----:B------:R-:W-:Y:S02]  /*3070*/  WARPGROUP.DEPBAR.LE gsb0, 0x0 ;  /* 0x00008000000079c5 */ /* 0x000fe40000010000 */
[----:B------:R-:W-:Y:S05]  /*3080*/  @!P0 BRA `(.L_x_23) ;  /* 0x0000000000048947 */ /* 0x000fea0003800000 */
[----:B------:R-:W-:Y:S01]  /*3090*/  BPT.TRAP 0x1 ;  /* 0x000000040000795c */ /* 0x000fe20000300000 */
.L_x_23:
[----:B------:R-:W-:Y:S02]  /*30a0*/  UISETP.GT.U32.AND UP0, UPT, UR61, 0x1, UPT ;  /* 0x000000013d00788c */ /* 0x000fe4000bf04070 */
[----:B------:R-:W-:-:S04]  /*30b0*/  UIADD3 UR5, UR5, 0x27428, URZ ;  /* 0x0002742805057890 */ /* 0x000fc8000fffe03f */
[----:B------:R-:W-:Y:S01]  /*30c0*/  PLOP3.LUT P1, PT, PT, PT, UP0, 0x80, 0x0 ;  /* 0x000000000000781c */ /* 0x000fe20003f2f008 */
[----:B------:R-:W-:-:S09]  /*30d0*/  UPRMT UR5, URZ, 0x654, UR5 ;  /* 0x000006543f057896 */ /* 0x000fd20008000005 */
[----:B------:R-:W-:Y:S03]  /*30e0*/  SYNCS.ARRIVE.TRANS64.RED.A1T0 RZ, [UR5], RZ ;  /* 0x000000ffffff79a7 */ /* 0x000fe60008100405 */
[----:B------:R-:W-:Y:S05]  /*30f0*/  @P1 BRA `(.L_x_24) ;  /* 0x0000000000041947 */ /* 0x000fea0003800000 */
[----:B------:R-:W-:Y:S01]  /*3100*/  BPT.TRAP 0x1 ;  /* 0x000000040000795c */ /* 0x000fe20000300000 */
.L_x_24:
[----:B-1----:R-:W1:Y:S01]  /*3110*/  LDC R6, c[0x0][0x28c] ;  /* 0x0000a300ff067b82 */ /* 0x002e620000000800 */
[----:B------:R-:W-:-:S04]  /*3120*/  UIADD3 UR45, UR4, 0x1, URZ ;  /* 0x00000001042d7890 */ /* 0x000fc8000fffe03f */
[----:B------:R-:W-:-:S04]  /*3130*/  UISETP.NE.AND UP0, UPT, UR45, 0x5, UPT ;  /* 0x000000052d00788c */ /* 0x000fc8000bf05270 */
[----:B------:R-:W-:Y:S02]  /*3140*/  USEL UR5, URZ, 0x1, UP0 ;  /* 0x000000013f057887 */ /* 0x000fe40008000000 */
[----:B------:R-:W-:-:S04]  /*3150*/  USEL UR45, UR45, URZ, UP0 ;  /* 0x0000003f2d2d7287 */ /* 0x000fc80008000000 */
[----:B------:R-:W-:Y:S02]  /*3160*/  LOP3.LUT R23, R23, UR5, RZ, 0x3c, !PT ;  /* 0x0000000517177c12 */ /* 0x000fe4000f8e3cff */
[----:B-1----:R-:W-:-:S13]  /*3170*/  ISETP.GE.AND P2, PT, R6, 0x41, PT ;  /* 0x000000410600780c */ /* 0x002fda0003f46270 */
[----:B------:R-:W-:Y:S05]  /*3180*/  @!P2 BRA `(.L_x_25) ;  /* 0x0000002000f0a947 */ /* 0x000fea0003800000 */
[----:B------:R-:W-:Y:S01]  /*3190*/  IADD3 R6, R6, 0x3f, RZ ;  /* 0x0000003f06067810 */ /* 0x000fe20007ffe0ff */
[----:B------:R-:W-:Y:S01]  /*31a0*/  ULDC UR5, c[0x0][0x604] ;  /* 0x0001810000057ab9 */ /* 0x000fe20000000800 */
[----:B------:R-:W-:Y:S02]  /*31b0*/  MOV R9, R4 ;  /* 0x0000000400097202 */ /* 0x000fe40000000f00 */
[----:B------:R-:W-:-:S04]  /*31c0*/  SHF.R.S32.HI R7, RZ, 0x1f, R6 ;  /* 0x0000001fff077819 */ /* 0x000fc80000011406 */
[----:B------:R-:W-:Y:S02]  /*31d0*/  LEA.HI R6, R7, R6, RZ, 0x6 ;  /* 0x0000000607067211 */ /* 0x000fe400078f30ff */
[----:B------:R-:W-:Y:S02]  /*31e0*/  MOV R7, R5 ;  /* 0x0000000500077202 */ /* 0x000fe40000000f00 */
[----:B------:R-:W-:-:S07]  /*31f0*/  SHF.R.S32.HI R6, RZ, 0x6, R6 ;  /* 0x00000006ff067819 */ /* 0x000fce0000011406 */
.L_x_36:
[----:B------:R-:W-:Y:S05]  /*3200*/  @!P0 BRA `(.L_x_26) ;  /* 0x0000000000048947 */ /* 0x000fea0003800000 */
[----:B------:R-:W-:Y:S01]  /*3210*/  BPT.TRAP 0x1 ;  /* 0x000000040000795c */ /* 0x000fe20000300000 */
.L_x_26:
[----:B------:R-:W-:Y:S01]  /*3220*/  ULEA UR6, UR45, UR46, 0x3 ;  /* 0x0000002e2d067291 */ /* 0x000fe2000f8e183f */
[----:B------:R-:W-:-:S08]  /*3230*/  SHF.L.U32 R4, R23, 0x1f, RZ ;  /* 0x0000001f17047819 */ /* 0x000fd000000006ff */
[----:B------:R-:W1:Y:S02]  /*3240*/  SYNCS.PHASECHK.TRANS64.TRYWAIT P2, [UR6+0x27400], R4 ;  /* 0x02740004ff0075a7 */ /* 0x000e640008040146 */
[----:B-1----:R-:W-:Y:S05]  /*3250*/  @!P2 BRA `(.L_x_27) ;  /* 0x000000640050a947 */ /* 0x002fea0003800000 */
.L_x_119:
[----:B------:R-:W-:Y:S01]  /*3260*/  UIMAD UR6, UR45, 0x500, UR53 ;  /* 0x000005002d0678a4 */ /* 0x000fe2000f8e0235 */
[----:B------:R-:W-:Y:S01]  /*3270*/  WARPGROUP.ARRIVE ;  /* 0x00000000000079c5 */ /* 0x000fe20000000000 */
[----:B------:R-:W-:Y:S01]  /*3280*/  UMOV UR51, 0x80000020 ;  /* 0x8000002000337882 */ /* 0x000fe20000000000 */
[----:B------:R-:W-:Y:S01]  /*3290*/  UMOV UR11, 0x80000020 ;  /* 0x80000020000b7882 */ /* 0x000fe20000000000 */
[----:B------:R-:W-:Y:S02]  /*32a0*/  UIADD3 UR10, UR6, 0x2, URZ ;  /* 0x00000002060a7890 */ /* 0x000fe4000fffe03f */
[----:B------:R-:W-:Y:S02]  /*32b0*/  UIADD3 UR14, UR6, 0x100, URZ ;  /* 0x00000100060e7890 */ /* 0x000fe4000fffe03f */
[----:B------:R-:W-:Y:S01]  /*32c0*/  UMOV UR50, UR6 ;  /* 0x0000000600327c82 */ /* 0x000fe20008000000 */
[----:B------:R-:W-:Y:S01]  /*32d0*/  UMOV UR15, 0x80000020 ;  /* 0x80000020000f7882 */ /* 0x000fe20000000000 */
[----:B------:R-:W-:Y:S01]  /*32e0*/  HGMMA.64x64x16.F32.BF16 R24, gdesc[UR48], RZ, !UPT, gsb0 ;  /* 0x00e00000301879f0 */ /* 0x000fe2000c0018ff */
[----:B------:R-:W-:Y:S01]  /*32f0*/  UIADD3 UR18, UR6, 0x102, URZ ;  /* 0x0000010206127890 */ /* 0x000fe2000fffe03f */
[----:B------:R-:W-:Y:S01]  /*3300*/  UMOV UR19, 0x80000020 ;  /* 0x8000002000137882 */ /* 0x000fe20000000000 */
        /* <DEDUP_REMOVED lines=12> */
[----:B------:R-:W-:-:S04]  /*33d0*/  UIADD3 UR6, UR45, 0x1, URZ ;  /* 0x000000012d067890 */ /* 0x000fc8000fffe03f */
[----:B------:R-:W-:-:S04]  /*33e0*/  UISETP.NE.AND UP0, UPT, UR6, 0x5, UPT ;  /* 0x000000050600788c */ /* 0x000fc8000bf05270 */
[----:B------:R-:W-:Y:S01]  /*33f0*/  USEL UR6, UR6, URZ, UP0 ;  /* 0x0000003f06067287 */ /* 0x000fe20008000000 */
[----:B------:R-:W-:Y:S02]  /*3400*/  WARPGROUP.DEPBAR.LE gsb0, 0x0 ;  /* 0x00008000000079c5 */ /* 0x000fe40000010000 */
[----:B------:R-:W-:-:S06]  /*3410*/  WARPGROUP.ARRIVE ;  /* 0x00000000000079c5 */ /* 0x000fcc0000000000 */
[----:B------:R-:W-:Y:S01]  /*3420*/  HGMMA.64x64x16.F32.BF16 R24, gdesc[UR8], R24, gsb0 ;  /* 0x00e00000081879f0 */ /* 0x000fe20008001818 */
[----:B------:R-:W-:-:S06]  /*3430*/  USEL UR10, URZ, 0x1, UP0 ;  /* 0x000000013f0a7887 */ /* 0x000fcc0008000000 */
[----:B------:R-:W-:Y:S01]  /*3440*/  LOP3.LUT R23, R23, UR10, RZ, 0x3c, !PT ;  /* 0x0000000a17177c12 */ /* 0x000fe2000f8e3cff */
        /* <DEDUP_REMOVED lines=25> */
[----:B------:R-:W-:Y:S05]  /*35e0*/  @!P0 BRA `(.L_x_28) ;  /* 0x0000000000048947 */ /* 0x000fea0003800000 */
[----:B------:R-:W-:Y:S01]  /*35f0*/  BPT.TRAP 0x1 ;  /* 0x000000040000795c */ /* 0x000fe20000300000 */
.L_x_28:
[----:B-1----:R-:W-:Y:S01]  /*3600*/  FMNMX R4, R24, R9, !PT ;  /* 0x0000000918047209 */ /* 0x002fe20007800000 */
[----:B------:R-:W-:-:S03]  /*3610*/  ULEA UR10, UR6, UR46, 0x3 ;  /* 0x0000002e060a7291 */ /* 0x000fc6000f8e183f */
        /* <DEDUP_REMOVED lines=30> */
[----:B------:R-:W-:Y:S01]  /*3800*/  FMNMX R12, R42, R5, !PT ;  /* 0x000000052a0c7209 */ /* 0x000fe20007800000 */
[----:B------:R-:W-:Y:S02]  /*3810*/  FADD R10, -R10, R9 ;  /* 0x000000090a0a7221 */ /* 0x000fe40000000100 */
        /* <DEDUP_REMOVED lines=18> */
[----:B------:R-:W-:Y:S01]  /*3940*/  @!P5 FMUL R24, R24, 0.5 ;  /* 0x3f0000001818d820 */ /* 0x000fe20000400000 */
[----:B------:R-:W-:Y:S01]  /*3950*/  FSETP.GEU.AND P6, PT, R32, -126, PT ;  /* 0xc2fc00002000780b */ /* 0x000fe20003fce000 */
[----:B------:R-:W-:Y:S01]  /*3960*/  @!P3 FMUL R25, R25, 0.5 ;  /* 0x3f0000001919b820 */ /* 0x000fe20000400000 */
[----:B------:R-:W-:Y:S01]  /*3970*/  FMNMX R5, R51, R12, !PT ;  /* 0x0000000c33057209 */ /* 0x000fe20007800000 */
[--C-:B------:R-:W-:Y:S01]  /*3980*/  FFMA R44, R44, UR5, -R8.reuse ;  /* 0x000000052c2c7c23 */ /* 0x100fe20008000808 */
[--C-:B------:R-:W-:Y:S01]  /*3990*/  FFMA R45, R45, UR5, -R8.reuse ;  /* 0x000000052d2d7c23 */ /* 0x100fe20008000808 */
[----:B------:R-:W1:Y:S01]  /*39a0*/  MUFU.EX2 R24, R24 ;  /* 0x0000001800187308 */ /* 0x000e620000000800 */
[----:B------:R-:W-:Y:S01]  /*39b0*/  FMNMX R12, R54, R5, !PT ;  /* 0x00000005360c7209 */ /* 0x000fe20007800000 */
[----:B------:R-:W-:Y:S01]  /*39c0*/  @!P2 FMUL R28, R28, 0.5 ;  /* 0x3f0000001c1ca820 */ /* 0x000fe20000400000 */
[--C-:B------:R-:W-:Y:S01]  /*39d0*/  FFMA R49, R49, UR5, -R8.reuse ;  /* 0x0000000531317c23 */ /* 0x100fe20008000808 */
[----:B------:R-:W-:Y:S01]  /*39e0*/  @!P4 FMUL R29, R29, 0.5 ;  /* 0x3f0000001d1dc820 */ /* 0x000fe20000400000 */
[----:B------:R-:W-:Y:S01]  /*39f0*/  FMNMX R12, R55, R12, !PT ;  /* 0x0000000c370c7209 */ /* 0x000fe20007800000 */
[--C-:B------:R-:W-:Y:S01]  /*3a00*/  FFMA R48, R48, UR5, -R8.reuse ;  /* 0x0000000530307c23 */ /* 0x100fe20008000808 */
[--C-:B------:R-:W-:Y:S01]  /*3a10*/  FFMA R52, R52, UR5, -R8.reuse ;  /* 0x0000000534347c23 */ /* 0x100fe20008000808 */
[----:B------:R-:W2:Y:S01]  /*3a20*/  MUFU.EX2 R25, R25 ;  /* 0x0000001900197308 */ /* 0x000ea20000000800 */
[----:B------:R-:W-:Y:S01]  /*3a30*/  @!P6 FMUL R32, R32, 0.5 ;  /* 0x3f0000002020e820 */ /* 0x000fe20000400000 */
[----:B------:R-:W3:Y:S01]  /*3a40*/  SHFL.BFLY PT, R5, R12, 0x1, 0x1f ;  /* 0x0c201f000c057f89 */ /* 0x000ee200000e0000 */
[----:B------:R-:W-:Y:S01]  /*3a50*/  FFMA R53, R53, UR5, -R8 ;  /* 0x0000000535357c23 */ /* 0x000fe20008000808 */
[----:B------:R-:W-:-:S04]  /*3a60*/  FMUL R10, R10, UR5 ;  /* 0x000000050a0a7c20 */ /* 0x000fc80008400000 */
[----:B------:R-:W4:Y:S01]  /*3a70*/  MUFU.EX2 R28, R28 ;  /* 0x0000001c001c7308 */ /* 0x000f220000000800 */
[----:B-1----:R-:W-:Y:S01]  /*3a80*/  @!P5 FMUL R24, R24, R24 ;  /* 0x000000181818d220 */ /* 0x002fe20000400000 */
[----:B------:R-:W-:-:S06]  /*3a90*/  FSETP.GEU.AND P5, PT, R33, -126, PT ;  /* 0xc2fc00002100780b */ /* 0x000fcc0003fae000 */
[----:B------:R-:W1:Y:S01]  /*3aa0*/  MUFU.EX2 R29, R29 ;  /* 0x0000001d001d7308 */ /* 0x000e620000000800 */
[----:B--2---:R-:W-:Y:S01]  /*3ab0*/  @!P3 FMUL R25, R25, R25 ;  /* 0x000000191919b220 */ /* 0x004fe20000400000 */
[----:B------:R-:W-:-:S05]  /*3ac0*/  FSETP.GEU.AND P3, PT, R36, -126, PT ;  /* 0xc2fc00002400780b */ /* 0x000fca0003f6e000 */
[----:B------:R-:W-:Y:S01]  /*3ad0*/  @!P5 FMUL R33, R33, 0.5 ;  /* 0x3f0000002121d820 */ /* 0x000fe20000400000 */
[----:B------:R-:W2:Y:S01]  /*3ae0*/  MUFU.EX2 R32, R32 ;  /* 0x0000002000207308 */ /* 0x000ea20000000800 */
[----:B----4-:R-:W-:Y:S01]  /*3af0*/  @!P2 FMUL R28, R28, R28 ;  /* 0x0000001c1c1ca220 */ /* 0x010fe20000400000 */
[----:B------:R-:W-:Y:S02]  /*3b00*/  FSETP.GEU.AND P2, PT, R37, -126, PT ;  /* 0xc2fc00002500780b */ /* 0x000fe40003f4e000 */
[----:B---3--:R-:W-:-:S03]  /*3b10*/  FMNMX R5, R12, R5, !PT ;  /* 0x000000050c057209 */ /* 0x008fc60007800000 */
[----:B------:R-:W-:Y:S01]  /*3b20*/  @!P3 FMUL R36, R36, 0.5 ;  /* 0x3f0000002424b820 */ /* 0x000fe20000400000 */
[----:B------:R-:W3:Y:S01]  /*3b30*/  MUFU.EX2 R33, R33 ;  /* 0x0000002100217308 */ /* 0x000ee20000000800 */
[----:B-1----:R-:W-:Y:S01]  /*3b40*/  @!P4 FMUL R29, R29, R29 ;  /* 0x0000001d1d1dc220 */ /* 0x002fe20000400000 */
[----:B------:R-:W-:Y:S01]  /*3b50*/  FSETP.GEU.AND P4, PT, R40, -126, PT ;  /* 0xc2fc00002800780b */ /* 0x000fe20003f8e000 */
[----:B------:R-:W1:Y:S04]  /*3b60*/  SHFL.BFLY PT, R14, R5, 0x2, 0x1f ;  /* 0x0c401f00050e7f89 */ /* 0x000e6800000e0000 */
[----:B------:R-:W-:Y:S01]  /*3b70*/  @!P2 FMUL R37, R37, 0.5 ;  /* 0x3f0000002525a820 */ /* 0x000fe20000400000 */
[----:B------:R-:W4:Y:S01]  /*3b80*/  MUFU.EX2 R36, R36 ;  /* 0x0000002400247308 */ /* 0x000f220000000800 */
[----:B--2---:R-:W-:Y:S01]  /*3b90*/  @!P6 FMUL R32, R32, R32 ;  /* 0x000000202020e220 */ /* 0x004fe20000400000 */
[----:B------:R-:W-:-:S05]  /*3ba0*/  FSETP.GEU.AND P6, PT, R41, -126, PT ;  /* 0xc2fc00002900780b */ /* 0x000fca0003fce000 */
[----:B------:R-:W-:Y:S01]  /*3bb0*/  @!P4 FMUL R40, R40, 0.5 ;  /* 0x3f0000002828c820 */ /* 0x000fe20000400000 */
[----:B------:R-:W2:Y:S01]  /*3bc0*/  MUFU.EX2 R37, R37 ;  /* 0x0000002500257308 */ /* 0x000ea20000000800 */
[----:B---3--:R-:W-:Y:S01]  /*3bd0*/  @!P5 FMUL R33, R33, R33 ;  /* 0x000000212121d220 */ /* 0x008fe20000400000 */
[----:B------:R-:W-:-:S05]  /*3be0*/  FSETP.GEU.AND P5, PT, R44, -126, PT ;  /* 0xc2fc00002c00780b */ /* 0x000fca0003fae000 */
[----:B------:R-:W-:Y:S01]  /*3bf0*/  @!P6 FMUL R41, R41, 0.5 ;  /* 0x3f0000002929e820 */ /* 0x000fe20000400000 */
[----:B------:R-:W3:Y:S01]  /*3c00*/  MUFU.EX2 R11, R40 ;  /* 0x00000028000b7308 */ /* 0x000ee20000000800 */
[----:B----4-:R-:W-:Y:S01]  /*3c10*/  @!P3 FMUL R36, R36, R36 ;  /* 0x000000242424b220 */ /* 0x010fe20000400000 */
[----:B------:R-:W-:Y:S02]  /*3c20*/  FSETP.GEU.AND P3, PT, R45, -126, PT ;  /* 0xc2fc00002d00780b */ /* 0x000fe40003f6e000 */
[----:B-1----:R-:W-:-:S03]  /*3c30*/  FMNMX R5, R5, R14, !PT ;  /* 0x0000000e05057209 */ /* 0x002fc60007800000 */
        /* <DEDUP_REMOVED lines=8> */
[----:B------:R-:W-:Y:S01]  /*3cc0*/  FADD R9, R24, R11 ;  /* 0x0000000b18097221 */ /* 0x000fe20000000000 */
[----:B------:R-:W-:Y:S01]  /*3cd0*/  F2FP.BF16.F32.PACK_AB R24, R25, R24 ;  /* 0x000000181918723e */ /* 0x000fe200000010ff */
[----:B------:R-:W-:Y:S01]  /*3ce0*/  @!P2 FMUL R48, R48, 0.5 ;  /* 0x3f0000003030a820 */ /* 0x000fe20000400000 */
[----:B------:R-:W3:Y:S01]  /*3cf0*/  MUFU.EX2 R14, R45 ;  /* 0x0000002d000e7308 */ /* 0x000ee20000000800 */
[----:B-1----:R-:W-:Y:S01]  /*3d00*/  @!P6 FMUL R12, R12, R12 ;  /* 0x0000000c0c0ce220 */ /* 0x002fe20000400000 */
[----:B------:R-:W-:-:S04]  /*3d10*/  FSETP.NEU.AND P6, PT, R5, -INF , PT ;  /* 0xff8000000500780b */ /* 0x000fc80003fcd000 */
[----:B------:R-:W-:Y:S01]  /*3d20*/  FSEL R40, R5, RZ, P6 ;  /* 0x000000ff05287208 */ /* 0x000fe20003000000 */
[----:B------:R-:W-:Y:S01]  /*3d30*/  @!P4 FMUL R49, R49, 0.5 ;  /* 0x3f0000003131c820 */ /* 0x000fe20000400000 */
[----:B------:R-:W1:Y:S01]  /*3d40*/  MUFU.EX2 R15, R48 ;  /* 0x00000030000f7308 */ /* 0x000e620000000800 */
[----:B--2---:R-:W-:Y:S01]  /*3d50*/  @!P5 FMUL R13, R13, R13 ;  /* 0x0000000d0d0dd220 */ /* 0x004fe20000400000 */
[----:B------:R-:W-:Y:S01]  /*3d60*/  FSETP.GEU.AND P6, PT, R52, -126, PT ;  /* 0xc2fc00003400780b */ /* 0x000fe20003fce000 */
[C---:B------:R-:W-:Y:S01]  /*3d70*/  FMUL R41, R40.reuse, UR5 ;  /* 0x0000000528297c20 */ /* 0x040fe20008400000 */
[----:B------:R-:W-:Y:S01]  /*3d80*/  FSETP.GEU.AND P5, PT, R53, -126, PT ;  /* 0xc2fc00003500780b */ /* 0x000fe20003fae000 */
[----:B------:R-:W-:Y:S01]  /*3d90*/  FADD R40, -R40, R7 ;  /* 0x0000000728287221 */ /* 0x000fe20000000100 */
[----:B------:R-:W-:Y:S01]  /*3da0*/  FADD R7, R25, R12 ;  /* 0x0000000c19077221 */ /* 0x000fe20000000000 */
[--C-:B------:R-:W-:Y:S01]  /*3db0*/  FFMA R26, R26, UR5, -R41.reuse ;  /* 0x000000051a1a7c23 */ /* 0x100fe20008000829 */
[----:B------:R-:W2:Y:S01]  /*3dc0*/  MUFU.EX2 R8, R49 ;  /* 0x0000003100087308 */ /* 0x000ea20000000800 */
[----:B---3--:R-:W-:Y:S01]  /*3dd0*/  @!P3 FMUL R14, R14, R14 ;  /* 0x0000000e0e0eb220 */ /* 0x008fe20000400000 */
[--C-:B------:R-:W-:Y:S01]  /*3de0*/  FFMA R30, R30, UR5, -R41.reuse ;  /* 0x000000051e1e7c23 */ /* 0x100fe20008000829 */
[--C-:B------:R-:W-:Y:S01]  /*3df0*/  FFMA R27, R27, UR5, -R41.reuse ;  /* 0x000000051b1b7c23 */ /* 0x100fe20008000829 */
[----:B------:R-:W-:Y:S01]  /*3e00*/  FSETP.GEU.AND P3, PT, R26, -126, PT ;  /* 0xc2fc00001a00780b */ /* 0x000fe20003f6e000 */
[--C-:B------:R-:W-:Y:S01]  /*3e10*/  FFMA R31, R31, UR5, -R41.reuse ;  /* 0x000000051f1f7c23 */ /* 0x100fe20008000829 */
[--C-:B------:R-:W-:Y:S01]  /*3e20*/  FFMA R34, R34, UR5, -R41.reuse ;  /* 0x0000000522227c23 */ /* 0x100fe20008000829 */
[----:B------:R-:W-:Y:S01]  /*3e30*/  @!P6 FMUL R52, R52, 0.5 ;  /* 0x3f0000003434e820 */ /* 0x000fe20000400000 */
[--C-:B------:R-:W-:Y:S01]  /*3e40*/  FFMA R35, R35, UR5, -R41.reuse ;  /* 0x0000000523237c23 */ /* 0x100fe20008000829 */
[----:B------:R-:W-:Y:S01]  /*3e50*/  @!P5 FMUL R53, R53, 0.5 ;  /* 0x3f0000003535d820 */ /* 0x000fe20000400000 */
[----:B-1----:R-:W-:Y:S01]  /*3e60*/  @!P2 FMUL R15, R15, R15 ;  /* 0x0000000f0f0fa220 */ /* 0x002fe20000400000 */
[----:B------:R-:W-:Y:S01]  /*3e70*/  FSETP.GEU.AND P2, PT, R27, -126, PT ;  /* 0xc2fc00001b00780b */ /* 0x000fe20003f4e000 */
[----:B------:R-:W1:Y:S01]  /*3e80*/  MUFU.EX2 R21, R52 ;  /* 0x0000003400157308 */ /* 0x000e620000000800 */
[--C-:B------:R-:W-:Y:S01]  /*3e90*/  FFMA R54, R54, UR5, -R41.reuse ;  /* 0x0000000536367c23 */ /* 0x100fe20008000829 */
[----:B------:R-:W-:Y:S01]  /*3ea0*/  FFMA R55, R55, UR5, -R41 ;  /* 0x0000000537377c23 */ /* 0x000fe20008000829 */
[----:B------:R-:W-:-:S02]  /*3eb0*/  FMUL R138, R40, UR5 ;  /* 0x00000005288a7c20 */ /* 0x000fc40008400000 */
[----:B------:R-:W-:Y:S01]  /*3ec0*/  @!P3 FMUL R26, R26, 0.5 ;  /* 0x3f0000001a1ab820 */ /* 0x000fe20000400000 */
[----:B--2---:R-:W-:Y:S01]  /*3ed0*/  @!P4 FMUL R8, R8, R8 ;  /* 0x000000080808c220 */ /* 0x004fe20000400000 */
[----:B------:R-:W-:Y:S01]  /*3ee0*/  FSETP.GEU.AND P4, PT, R30, -126, PT ;  /* 0xc2fc00001e00780b */ /* 0x000fe20003f8e000 */
[----:B------:R-:W2:Y:S04]  /*3ef0*/  MUFU.EX2 R20, R53 ;  /* 0x0000003500147308 */ /* 0x000ea80000000800 */
[----:B------:R-:W-:-:S04]  /*3f00*/  @!P2 FMUL R27, R27, 0.5 ;  /* 0x3f0000001b1ba820 */ /* 0x000fc80000400000 */
[----:B------:R3:W4:Y:S01]  /*3f10*/  MUFU.EX2 R44, R26 ;  /* 0x0000001a002c7308 */ /* 0x0007220000000800 */
[----:B-1----:R-:W-:Y:S01]  /*3f20*/  @!P6 FMUL R21, R21, R21 ;  /* 0x000000151515e220 */ /* 0x002fe20000400000 */
[----:B------:R-:W-:Y:S02]  /*3f30*/  FSETP.GEU.AND P6, PT, R31, -126, PT ;  /* 0xc2fc00001f00780b */ /* 0x000fe40003fce000 */
[----:B------:R-:W-:-:S04]  /*3f40*/  @!P4 FMUL R30, R30, 0.5 ;  /* 0x3f0000001e1ec820 */ /* 0x000fc80000400000 */
[----:B------:R1:W5:Y:S01]  /*3f50*/  MUFU.EX2 R48, R30 ;  /* 0x0000001e00307308 */ /* 0x0003620000000800 */
[----:B--2---:R-:W-:Y:S01]  /*3f60*/  @!P5 FMUL R20, R20, R20 ;  /* 0x000000141414d220 */ /* 0x004fe20000400000 */
[----:B------:R-:W-:Y:S01]  /*3f70*/  FSETP.GEU.AND P5, PT, R34, -126, PT ;  /* 0xc2fc00002200780b */ /* 0x000fe20003fae000 */
[----:B---3--:R-:W-:-:S04]  /*3f80*/  FFMA R26, R38, UR5, -R41 ;  /* 0x00000005261a7c23 */ /* 0x008fc80008000829 */
[----:B------:R-:W-:Y:S01]  /*3f90*/  @!P6 FMUL R31, R31, 0.5 ;  /* 0x3f0000001f1fe820 */ /* 0x000fe20000400000 */
[----:B------:R2:W3:Y:S01]  /*3fa0*/  MUFU.EX2 R45, R27 ;  /* 0x0000001b002d7308 */ /* 0x0004e20000000800 */
[----:B----4-:R-:W-:Y:S01]  /*3fb0*/  @!P3 FMUL R44, R44, R44 ;  /* 0x0000002c2c2cb220 */ /* 0x010fe20000400000 */
[----:B------:R-:W-:Y:S01]  /*3fc0*/  FSETP.GEU.AND P3, PT, R35, -126, PT ;  /* 0xc2fc00002300780b */ /* 0x000fe20003f6e000 */
[----:B-1----:R-:W-:-:S04]  /*3fd0*/  FFMA R30, R42, UR5, -R41 ;  /* 0x000000052a1e7c23 */ /* 0x002fc80008000829 */
[----:B------:R-:W-:Y:S01]  /*3fe0*/  @!P5 FMUL R34, R34, 0.5 ;  /* 0x3f0000002222d820 */ /* 0x000fe20000400000 */
[----:B------:R1:W4:Y:S01]  /*3ff0*/  MUFU.EX2 R49, R31 ;  /* 0x0000001f00317308 */ /* 0x0003220000000800 */
[----:B--2---:R-:W-:Y:S01]  /*4000*/  FFMA R27, R39, UR5, -R41 ;  /* 0x00000005271b7c23 */ /* 0x004fe20008000829 */
[----:B-----5:R-:W-:-:S04]  /*4010*/  @!P4 FMUL R48, R48, R48 ;  /* 0x000000303030c220 */ /* 0x020fc80000400000 */
[----:B------:R-:W-:Y:S01]  /*4020*/  FSETP.GEU.AND P4, PT, R27, -126, PT ;  /* 0xc2fc00001b00780b */ /* 0x000fe20003f8e000 */
[----:B------:R-:W-:Y:S01]  /*4030*/  @!P3 FMUL R35, R35, 0.5 ;  /* 0x3f0000002323b820 */ /* 0x000fe20000400000 */
[----:B------:R2:W5:Y:S01]  /*4040*/  MUFU.EX2 R38, R34 ;  /* 0x0000002200267308 */ /* 0x0005620000000800 */
[----:B---3--:R-:W-:Y:S01]  /*4050*/  @!P2 FMUL R45, R45, R45 ;  /* 0x0000002d2d2da220 */ /* 0x008fe20000400000 */
[----:B------:R-:W-:Y:S01]  /*4060*/  FSETP.GEU.AND P2, PT, R26, -126, PT ;  /* 0xc2fc00001a00780b */ /* 0x000fe20003f4e000 */
[----:B-1----:R-:W-:-:S03]  /*4070*/  FFMA R31, R43, UR5, -R41 ;  /* 0x000000052b1f7c23 */ /* 0x002fc60008000829 */
[----:B------:R-:W-:Y:S02]  /*4080*/  F2FP.BF16.F32.PACK_AB R25, R45, R44 ;  /* 0x0000002c2d19723e */ /* 0x000fe400000010ff */
[----:B------:R-:W1:Y:S01]  /*4090*/  MUFU.EX2 R39, R35 ;  /* 0x0000002300277308 */ /* 0x000e620000000800 */
[----:B--2---:R-:W-:Y:S01]  /*40a0*/  FFMA R34, R46, UR5, -R41 ;  /* 0x000000052e227c23 */ /* 0x004fe20008000829 */
[----:B----4-:R-:W-:Y:S01]  /*40b0*/  @!P6 FMUL R49, R49, R49 ;  /* 0x000000313131e220 */ /* 0x010fe20000400000 */
[----:B------:R-:W-:Y:S01]  /*40c0*/  @!P4 FMUL R27, R27, 0.5 ;  /* 0x3f0000001b1bc820 */ /* 0x000fe20000400000 */
[----:B------:R-:W-:-:S03]  /*40d0*/  FSETP.GEU.AND P6, PT, R30, -126, PT ;  /* 0xc2fc00001e00780b */ /* 0x000fc60003fce000 */
[----:B------:R-:W-:Y:S01]  /*40e0*/  @!P2 FMUL R26, R26, 0.5 ;  /* 0x3f0000001a1aa820 */ /* 0x000fe20000400000 */
[----:B------:R2:W3:Y:S01]  /*40f0*/  MUFU.EX2 R43, R27 ;  /* 0x0000001b002b7308 */ /* 0x0004e20000000800 */
[----:B-----5:R-:W-:Y:S01]  /*4100*/  @!P5 FMUL R38, R38, R38 ;  /* 0x000000262626d220 */ /* 0x020fe20000400000 */
[----:B------:R-:W-:-:S06]  /*4110*/  FSETP.GEU.AND P5, PT, R31, -126, PT ;  /* 0xc2fc00001f00780b */ /* 0x000fcc0003fae000 */
[----:B------:R4:W5:Y:S01]  /*4120*/  MUFU.EX2 R42, R26 ;  /* 0x0000001a002a7308 */ /* 0x0009620000000800 */
[----:B-1----:R-:W-:Y:S01]  /*4130*/  @!P3 FMUL R39, R39, R39 ;  /* 0x000000272727b220 */ /* 0x002fe20000400000 */
[----:B------:R-:W-:Y:S01]  /*4140*/  FSETP.GEU.AND P3, PT, R34, -126, PT ;  /* 0xc2fc00002200780b */ /* 0x000fe20003f6e000 */
[----:B--2---:R-:W-:Y:S01]  /*4150*/  FFMA R27, R50, UR5, -R41 ;  /* 0x00000005321b7c23 */ /* 0x004fe20008000829 */
[----:B------:R-:W-:-:S03]  /*4160*/  @!P6 FMUL R30, R30, 0.5 ;  /* 0x3f0000001e1ee820 */ /* 0x000fc60000400000 */
[----:B------:R-:W-:Y:S01]  /*4170*/  @!P5 FMUL R31, R31, 0.5 ;  /* 0x3f0000001f1fd820 */ /* 0x000fe20000400000 */
[----:B------:R1:W2:Y:S01]  /*4180*/  MUFU.EX2 R53, R30 ;  /* 0x0000001e00357308 */ /* 0x0002a20000000800 */
[----:B----4-:R-:W-:Y:S01]  /*4190*/  FFMA R26, R47, UR5, -R41 ;  /* 0x000000052f1a7c23 */ /* 0x010fe20008000829 */
[----:B---3--:R-:W-:Y:S01]  /*41a0*/  @!P4 FMUL R43, R43, R43 ;  /* 0x0000002b2b2bc220 */ /* 0x008fe20000400000 */
[----:B------:R-:W-:-:S04]  /*41b0*/  FSETP.GEU.AND P4, PT, R27, -126, PT ;  /* 0xc2fc00001b00780b */ /* 0x000fc80003f8e000 */
[----:B------:R-:W-:Y:S01]  /*41c0*/  @!P3 FMUL R34, R34, 0.5 ;  /* 0x3f0000002222b820 */ /* 0x000fe20000400000 */
[----:B------:R3:W4:Y:S01]  /*41d0*/  MUFU.EX2 R46, R31 ;  /* 0x0000001f002e7308 */ /* 0x0007220000000800 */
[----:B-----5:R-:W-:Y:S01]  /*41e0*/  @!P2 FMUL R42, R42, R42 ;  /* 0x0000002a2a2aa220 */ /* 0x020fe20000400000 */
[----:B------:R-:W-:Y:S01]  /*41f0*/  FSETP.GEU.AND P2, PT, R26, -126, PT ;  /* 0xc2fc00001a00780b */ /* 0x000fe20003f4e000 */
[----:B-1----:R-:W-:-:S05]  /*4200*/  FFMA R30, R51, UR5, -R41 ;  /* 0x00000005331e7c23 */ /* 0x002fca0008000829 */
[----:B------:R1:W5:Y:S01]  /*4210*/  MUFU.EX2 R47, R34 ;  /* 0x00000022002f7308 */ /* 0x0003620000000800 */
[----:B------:R-:W-:Y:S01]  /*4220*/  @!P4 FMUL R27, R27, 0.5 ;  /* 0x3f0000001b1bc820 */ /* 0x000fe20000400000 */
[----:B--2---:R-:W-:Y:S01]  /*4230*/  @!P6 FMUL R53, R53, R53 ;  /* 0x000000353535e220 */ /* 0x004fe20000400000 */
[----:B------:R-:W-:Y:S01]  /*4240*/  FSETP.GEU.AND P6, PT, R30, -126, PT ;  /* 0xc2fc00001e00780b */ /* 0x000fe20003fce000 */
[----:B---3--:R-:W-:-:S03]  /*4250*/  FADD R31, R36, R21 ;  /* 0x00000015241f7221 */ /* 0x008fc60000000000 */
[----:B------:R-:W-:Y:S01]  /*4260*/  @!P2 FMUL R26, R26, 0.5 ;  /* 0x3f0000001a1aa820 */ /* 0x000fe20000400000 */
[----:B------:R2:W3:Y:S01]  /*4270*/  MUFU.EX2 R51, R27 ;  /* 0x0000001b00337308 */ /* 0x0004e20000000800 */
[----:B----4-:R-:W-:Y:S01]  /*4280*/  @!P5 FMUL R46, R46, R46 ;  /* 0x0000002e2e2ed220 */ /* 0x010fe20000400000 */
[----:B------:R-:W-:Y:S01]  /*4290*/  FSETP.GEU.AND P5, PT, R54, -126, PT ;  /* 0xc2fc00003600780b */ /* 0x000fe20003fae000 */
[----:B-1----:R-:W-:-:S05]  /*42a0*/  FADD R34, R37, R20 ;  /* 0x0000001425227221 */ /* 0x002fca0000000000 */
[----:B------:R1:W4:Y:S01]  /*42b0*/  MUFU.EX2 R50, R26 ;  /* 0x0000001a00327308 */ /* 0x0003220000000800 */
[----:B-----5:R-:W-:Y:S01]  /*42c0*/  @!P3 FMUL R47, R47, R47 ;  /* 0x0000002f2f2fb220 */ /* 0x020fe20000400000 */
[----:B------:R-:W-:Y:S01]  /*42d0*/  FSETP.GEU.AND P3, PT, R55, -126, PT ;  /* 0xc2fc00003700780b */ /* 0x000fe20003f6e000 */
[----:B------:R-:W-:Y:S01]  /*42e0*/  @!P6 FMUL R30, R30, 0.5 ;  /* 0x3f0000001e1ee820 */ /* 0x000fe20000400000 */
[----:B--2---:R-:W-:-:S03]  /*42f0*/  FADD R27, R29, R14 ;  /* 0x0000000e1d1b7221 */ /* 0x004fc60000000000 */
[----:B------:R-:W-:Y:S01]  /*4300*/  @!P5 FMUL R54, R54, 0.5 ;  /* 0x3f0000003636d820 */ /* 0x000fe20000400000 */
[----:B------:R2:W5:Y:S01]  /*4310*/  MUFU.EX2 R52, R30 ;  /* 0x0000001e00347308 */ /* 0x0005620000000800 */
[----:B---3--:R-:W-:Y:S01]  /*4320*/  @!P4 FMUL R51, R51, R51 ;  /* 0x000000333333c220 */ /* 0x008fe20000400000 */
[----:B------:R-:W-:Y:S01]  /*4330*/  FSETP.GEU.AND P4, PT, R138, -126, PT ;  /* 0xc2fc00008a00780b */ /* 0x000fe20003f8e000 */
[----:B-1----:R-:W-:Y:S01]  /*4340*/  FADD R26, R33, R8 ;  /* 0x00000008211a7221 */ /* 0x002fe20000000000 */
[----:B------:R-:W-:Y:S01]  /*4350*/  FADD R34, R27, R34 ;  /* 0x000000221b227221 */ /* 0x000fe20000000000 */
[----:B------:R-:W-:Y:S02]  /*4360*/  FADD R27, R45, R46 ;  /* 0x0000002e2d1b7221 */ /* 0x000fe40000000000 */
[----:B------:R-:W-:Y:S01]  /*4370*/  @!P3 FMUL R55, R55, 0.5 ;  /* 0x3f0000003737b820 */ /* 0x000fe20000400000 */
[----:B------:R1:W3:Y:S01]  /*4380*/  MUFU.EX2 R41, R54 ;  /* 0x0000003600297308 */ /* 0x0002e20000000800 */
[----:B----4-:R-:W-:Y:S01]  /*4390*/  @!P2 FMUL R50, R50, R50 ;  /* 0x000000323232a220 */ /* 0x010fe20000400000 */
[----:B------:R-:W-:Y:S01]  /*43a0*/  FSETP.GEU.AND P2, PT, R10, -126, PT ;  /* 0xc2fc00000a00780b */ /* 0x000fe20003f4e000 */
[----:B------:R-:W-:Y:S01]  /*43b0*/  FADD R35, R7, R26 ;  /* 0x0000001a07237221 */ /* 0x000fe20000000000 */
[----:B--2---:R-:W-:Y:S01]  /*43c0*/  FADD R30, R32, R15 ;  /* 0x0000000f201e7221 */ /* 0x004fe20000000000 */
[----:B------:R-:W-:-:S02]  /*43d0*/  FADD R26, R28, R13 ;  /* 0x0000000d1c1a7221 */ /* 0x000fc40000000000 */
[----:B------:R-:W-:Y:S01]  /*43e0*/  @!P4 FMUL R138, R138, 0.5 ;  /* 0x3f0000008a8ac820 */ /* 0x000fe20000400000 */
[----:B------:R2:W4:Y:S01]  /*43f0*/  MUFU.EX2 R40, R55 ;  /* 0x0000003700287308 */ /* 0x0005220000000800 */
[----:B-----5:R-:W-:Y:S01]  /*4400*/  @!P6 FMUL R52, R52, R52 ;  /* 0x000000343434e220 */ /* 0x020fe20000400000 */
[----:B------:R-:W-:Y:S01]  /*4410*/  FADD R9, R9, R30 ;  /* 0x0000001e09097221 */ /* 0x000fe20000000000 */
[----:B------:R-:W-:Y:S01]  /*4420*/  FADD R26, R26, R31 ;  /* 0x0000001f1a1a7221 */ /* 0x000fe20000000000 */
[----:B------:R-:W-:Y:S01]  /*4430*/  FADD R31, R49, R50 ;  /* 0x00000032311f7221 */ /* 0x000fe20000000000 */
[----:B-1----:R-:W-:Y:S01]  /*4440*/  FADD R54, R39, R52 ;  /* 0x0000003427367221 */ /* 0x002fe20000000000 */
[----:B------:R-:W-:Y:S01]  /*4450*/  FADD R30, R48, R47 ;  /* 0x0000002f301e7221 */ /* 0x000fe20000000000 */
[----:B------:R-:W-:Y:S01]  /*4460*/  @!P2 FMUL R10, R10, 0.5 ;  /* 0x3f0000000a0aa820 */ /* 0x000fe20000400000 */
[----:B------:R-:W1:Y:S01]  /*4470*/  MUFU.EX2 R138, R138 ;  /* 0x0000008a008a7308 */ /* 0x000e620000000800 */
[----:B---3--:R-:W-:Y:S01]  /*4480*/  @!P5 FMUL R41, R41, R41 ;  /* 0x000000292929d220 */ /* 0x008fe20000400000 */
[----:B--2---:R-:W-:Y:S01]  /*4490*/  FADD R55, R38, R51 ;  /* 0x0000003326377221 */ /* 0x004fe20000000000 */
[----:B------:R-:W-:Y:S01]  /*44a0*/  FADD R27, R27, R54 ;  /* 0x000000361b1b7221 */ /* 0x000fe20000000000 */
[----:B------:R-:W-:Y:S01]  /*44b0*/  FADD R34, R35, R34 ;  /* 0x0000002223227221 */ /* 0x000fe20000000000 */
[----:B------:R-:W-:Y:S01]  /*44c0*/  FADD R139, R42, R41 ;  /* 0x000000292a8b7221 */ /* 0x000fe20000000000 */
[----:B------:R-:W-:Y:S01]  /*44d0*/  FADD R9, R9, R26 ;  /* 0x0000001a09097221 */ /* 0x000fe20000000000 */
[----:B------:R-:W-:Y:S01]  /*44e0*/  F2FP.BF16.F32.PACK_AB R26, R29, R28 ;  /* 0x0000001c1d1a723e */ /* 0x000fe200000010ff */
[----:B------:R2:W3:Y:S01]  /*44f0*/  MUFU.EX2 R7, R10 ;  /* 0x0000000a00077308 */ /* 0x0004e20000000800 */
[----:B----4-:R-:W-:Y:S01]  /*4500*/  @!P3 FMUL R40, R40, R40 ;  /* 0x000000282828b220 */ /* 0x010fe20000400000 */
[----:B------:R-:W-:Y:S01]  /*4510*/  FADD R139, R30, R139 ;  /* 0x0000008b1e8b7221 */ /* 0x000fe20000000000 */
[----:B------:R-:W-:Y:S01]  /*4520*/  FADD R34, R9, R34 ;  /* 0x0000002209227221 */ /* 0x000fe20000000000 */
[----:B------:R-:W-:Y:S01]  /*4530*/  SHF.L.U32 R9, R23, 0x1f, RZ ;  /* 0x0000001f17097819 */ /* 0x000fe200000006ff */
[----:B------:R-:W-:Y:S01]  /*4540*/  FADD R140, R43, R40 ;  /* 0x000000282b8c7221 */ /* 0x000fe20000000000 */
[----:B------:R-:W-:-:S02]  /*4550*/  F2FP.BF16.F32.PACK_AB R28, R33, R32 ;  /* 0x00000020211c723e */ /* 0x000fc400000010ff */
[----:B------:R-:W-:Y:S01]  /*4560*/  F2FP.BF16.F32.PACK_AB R29, R39, R38 ;  /* 0x00000026271d723e */ /* 0x000fe200000010ff */
[----:B--2---:R-:W-:Y:S01]  /*4570*/  FADD R10, R44, R53 ;  /* 0x000000352c0a7221 */ /* 0x004fe20000000000 */
[----:B------:R-:W-:Y:S01]  /*4580*/  FADD R140, R31, R140 ;  /* 0x0000008c1f8c7221 */ /* 0x000fe20000000000 */
[----:B-1----:R-:W-:Y:S01]  /*4590*/  @!P4 FMUL R138, R138, R138 ;  /* 0x0000008a8a8ac220 */ /* 0x002fe20000400000 */
[----:B------:R-:W-:Y:S01]  /*45a0*/  F2FP.BF16.F32.PACK_AB R30, R37, R36 ;  /* 0x00000024251e723e */ /* 0x000fe200000010ff */
[----:B------:R-:W-:Y:S01]  /*45b0*/  FADD R10, R10, R55 ;  /* 0x000000370a0a7221 */ /* 0x000fe20000000000 */
[----:B------:R-:W-:Y:S01]  /*45c0*/  FADD R27, R27, R140 ;  /* 0x0000008c1b1b7221 */ /* 0x000fe20000000000 */
[-C--:B------:R-:W-:Y:S01]  /*45d0*/  FMUL R122, R122, R138.reuse ;  /* 0x0000008a7a7a7220 */ /* 0x080fe20000400000 */
[-C--:B------:R-:W-:Y:S01]  /*45e0*/  FMUL R123, R123, R138.reuse ;  /* 0x0000008a7b7b7220 */ /* 0x080fe20000400000 */
[----:B------:R-:W-:Y:S01]  /*45f0*/  FADD R10, R10, R139 ;  /* 0x0000008b0a0a7221 */ /* 0x000fe20000000000 */
[----:B---3--:R-:W-:Y:S01]  /*4600*/  @!P2 FMUL R7, R7, R7 ;  /* 0x000000070707a220 */ /* 0x008fe20000400000 */
[----:B------:R1:W2:Y:S01]  /*4610*/  SYNCS.PHASECHK.TRANS64.TRYWAIT P2, [UR10+0x27400], R9 ;  /* 0x02740009ff0075a7 */ /* 0x0002a2000804014a */
[----:B------:R-:W-:Y:S01]  /*4620*/  FMUL R126, R126, R138 ;  /* 0x0000008a7e7e7220 */ /* 0x000fe20000400000 */
[----:B------:R-:W-:Y:S01]  /*4630*/  FADD R27, R10, R27 ;  /* 0x0000001b0a1b7221 */ /* 0x000fe20000000000 */
[----:B------:R-:W-:Y:S01]  /*4640*/  FFMA R0, R7, R0, R34 ;  /* 0x0000000007007223 */ /* 0x000fe20000000022 */
[-C--:B------:R-:W-:Y:S01]  /*4650*/  FMUL R120, R120, R7.reuse ;  /* 0x0000000778787220 */ /* 0x080fe20000400000 */
[----:B------:R-:W-:Y:S01]  /*4660*/  FMUL R121, R121, R7 ;  /* 0x0000000779797220 */ /* 0x000fe20000400000 */
[----:B------:R-:W-:Y:S01]  /*4670*/  FFMA R3, R138, R3, R27 ;  /* 0x000000038a037223 */ /* 0x000fe2000000001b */
[-C--:B------:R-:W-:Y:S01]  /*4680*/  FMUL R124, R124, R7.reuse ;  /* 0x000000077c7c7220 */ /* 0x080fe20000400000 */
        /* <DEDUP_REMOVED lines=36> */
[----:B------:R-:W-:Y:S01]  /*48d0*/  FMUL R69, R69, R7 ;  /* 0x0000000745457220 */ /* 0x000fe20000400000 */
        /* <DEDUP_REMOVED lines=37> */
[----:B------:R-:W-:-:S02]  /*4b30*/  F2FP.BF16.F32.PACK_AB R27, R49, R48 ;  /* 0x00000030311b723e */ /* 0x000fc400000010ff */
[----:B------:R-:W-:Y:S02]  /*4b40*/  F2FP.BF16.F32.PACK_AB R31, R43, R42 ;  /* 0x0000002a2b1f723e */ /* 0x000fe400000010ff */
[----:B------:R-:W-:Y:S02]  /*4b50*/  F2FP.BF16.F32.PACK_AB R32, R12, R11 ;  /* 0x0000000b0c20723e */ /* 0x000fe400000010ff */
[----:B------:R-:W-:Y:S02]  /*4b60*/  F2FP.BF16.F32.PACK_AB R33, R46, R53 ;  /* 0x000000352e21723e */ /* 0x000fe400000010ff */
[----:B------:R-:W-:Y:S02]  /*4b70*/  F2FP.BF16.F32.PACK_AB R34, R14, R13 ;  /* 0x0000000d0e22723e */ /* 0x000fe400000010ff */
[----:B------:R-:W-:Y:S02]  /*4b80*/  F2FP.BF16.F32.PACK_AB R35, R50, R47 ;  /* 0x0000002f3223723e */ /* 0x000fe400000010ff */
[----:B------:R-:W-:-:S02]  /*4b90*/  F2FP.BF16.F32.PACK_AB R36, R8, R15 ;  /* 0x0000000f0824723e */ /* 0x000fc400000010ff */
[----:B------:R-:W-:Y:S02]  /*4ba0*/  F2FP.BF16.F32.PACK_AB R37, R52, R51 ;  /* 0x000000333425723e */ /* 0x000fe400000010ff */
[----:B------:R-:W-:Y:S01]  /*4bb0*/  F2FP.BF16.F32.PACK_AB R38, R20, R21 ;  /* 0x000000151426723e */ /* 0x000fe200000010ff */
[----:B-12---:R-:W-:Y:S06]  /*4bc0*/  @!P0 BRA `(.L_x_29) ;  /* 0x0000000000048947 */ /* 0x006fec0003800000 */
[----:B------:R-:W-:Y:S01]  /*4bd0*/  BPT.TRAP 0x1 ;  /* 0x000000040000795c */ /* 0x000fe20000300000 */
.L_x_29:
[----:B------:R-:W-:Y:S05]  /*4be0*/  @P2 BRA `(.L_x_30) ;  /* 0x0000000000082947 */ /* 0x000fea0003800000 */
[----:B------:R-:W1:Y:S02]  /*4bf0*/  SYNCS.PHASECHK.TRANS64.TRYWAIT P2, [UR10+0x27400], R9 ;  /* 0x02740009ff0075a7 */ /* 0x000e64000804014a */
[----:B-1----:R-:W-:Y:S05]  /*4c00*/  @!P2 BRA `(.L_x_31) ;  /* 0x0000004800fca947 */ /* 0x002fea0003800000 */
.L_x_30:
[----:B------:R-:W-:Y:S01]  /*4c10*/  UIMAD UR10, UR6, 0x500, UR52 ;  /* 0x00000500060a78a4 */ /* 0x000fe2000f8e0234 */
[----:B------:R-:W-:Y:S01]  /*4c20*/  WARPGROUP.ARRIVE ;  /* 0x00000000000079c5 */ /* 0x000fe20000000000 */
[----:B------:R-:W-:Y:S01]  /*4c30*/  UMOV UR11, 0x80000020 ;  /* 0x80000020000b7882 */ /* 0x000fe20000000000 */
[----:B------:R-:W-:Y:S01]  /*4c40*/  UMOV UR15, 0x80000020 ;  /* 0x80000020000f7882 */ /* 0x000fe20000000000 */
[----:B------:R-:W-:Y:S01]  /*4c50*/  UIADD3 UR14, UR10, 0x100, URZ ;  /* 0x000001000a0e7890 */ /* 0x000fe2000fffe03f */
[----:B------:R-:W-:Y:S01]  /*4c60*/  F2FP.BF16.F32.PACK_AB R39, R40, R41 ;  /* 0x000000292827723e */ /* 0x000fe200000010ff */
[----:B------:R-:W-:Y:S02]  /*4c70*/  UIADD3 UR18, UR10, 0x200, URZ ;  /* 0x000002000a127890 */ /* 0x000fe4000fffe03f */
[----:B------:R-:W-:Y:S02]  /*4c80*/  UIADD3 UR19, UR10, 0x300, URZ ;  /* 0x000003000a137890 */ /* 0x000fe4000fffe03f */
[----:B------:R-:W-:Y:S01]  /*4c90*/  HGMMA.64x32x16.F32.BF16 R120, R24, gdesc[UR8].tnspB, R120, gsb0 ;  /* 0x4060000818787df0 */ /* 0x000fe20008001878 */
[----:B------:R-:W-:-:S02]  /*4ca0*/  UIADD3 UR11, UR10, 0x400, URZ ;  /* 0x000004000a0b7890 */ /* 0x000fc4000fffe03f */
        /* <DEDUP_REMOVED lines=85> */
[----:B------:R-:W-:-:S03]  /*5200*/  UIADD3 UR14, UR10, 0x4c0, URZ ;  /* 0x000004c00a0e7890 */ /* 0x000fc6000fffe03f */
[----:B------:R-:W-:Y:S01]  /*5210*/  UMOV UR10, UR18 ;  /* 0x00000012000a7c82 */ /* 0x000fe20008000000 */
        /* <DEDUP_REMOVED lines=21> */
.L_x_32:
[----:B------:R-:W-:-:S04]  /*5370*/  ULEA UR10, UR4, UR46, 0x3 ;  /* 0x0000002e040a7291 */ /* 0x000fc8000f8e183f */
[----:B------:R-:W-:-:S04]  /*5380*/  UIADD3 UR10, UR10, 0x27428, URZ ;  /* 0x000274280a0a7890 */ /* 0x000fc8000fffe03f */
[----:B------:R-:W-:-:S09]  /*5390*/  UPRMT UR10, URZ, 0x654, UR10 ;  /* 0x000006543f0a7896 */ /* 0x000fd2000800000a */
[----:B------:R-:W-:Y:S01]  /*53a0*/  SYNCS.ARRIVE.TRANS64.RED.A1T0 RZ, [UR10], RZ ;  /* 0x000000ffffff79a7 */ /* 0x000fe2000810040a */
[----:B------:R-:W-:Y:S05]  /*53b0*/  @P1 BRA `(.L_x_33) ;  /* 0x0000000000041947 */ /* 0x000fea0003800000 */
[----:B------:R-:W-:Y:S01]  /*53c0*/  BPT.TRAP 0x1 ;  /* 0x000000040000795c */ /* 0x000fe20000300000 */
.L_x_33:
[----:B------:R-:W-:-:S04]  /*53d0*/  UIADD3 UR4, UR4, 0x1, URZ ;  /* 0x0000000104047890 */ /* 0x000fc8000fffe03f */
[----:B------:R-:W-:-:S04]  /*53e0*/  UISETP.NE.AND UP0, UPT, UR4, 0x5, UPT ;  /* 0x000000050400788c */ /* 0x000fc8000bf05270 */
[----:B------:R-:W-:Y:S01]  /*53f0*/  USEL UR10, UR4, URZ, UP0 ;  /* 0x0000003f040a7287 */ /* 0x000fe20008000000 */
[----:B------:R-:W-:Y:S11]  /*5400*/  @!P0 BRA `(.L_x_34) ;  /* 0x0000000000048947 */ /* 0x000ff60003800000 */
[----:B------:R-:W-:Y:S01]  /*5410*/  BPT.TRAP 0x1 ;  /* 0x000000040000795c */ /* 0x000fe20000300000 */
.L_x_34:
[----:B------:R-:W-:-:S04]  /*5420*/  ULEA UR4, UR10, UR46, 0x3 ;  /* 0x0000002e0a047291 */ /* 0x000fc8000f8e183f */
[----:B------:R-:W-:-:S04]  /*5430*/  UIADD3 UR4, UR4, 0x27428, URZ ;  /* 0x0002742804047890 */ /* 0x000fc8000fffe03f */
[----:B------:R-:W-:-:S09]  /*5440*/  UPRMT UR4, URZ, 0x654, UR4 ;  /* 0x000006543f047896 */ /* 0x000fd20008000004 */
[----:B------:R-:W-:Y:S01]  /*5450*/  SYNCS.ARRIVE.TRANS64.RED.A1T0 RZ, [UR4], RZ ;  /* 0x000000ffffff79a7 */ /* 0x000fe20008100404 */
[----:B------:R-:W-:Y:S05]  /*5460*/  @P1 BRA `(.L_x_35) ;  /* 0x0000000000041947 */ /* 0x000fea0003800000 */
[----:B------:R-:W-:Y:S01]  /*5470*/  BPT.TRAP 0x1 ;  /* 0x000000040000795c */ /* 0x000fe20000300000 */
.L_x_35:
[----:B------:R-:W-:Y:S01]  /*5480*/  UIADD3 UR6, UR6, 0x1, URZ ;  /* 0x0000000106067890 */ /* 0x000fe2000fffe03f */
[C---:B------:R-:W-:Y:S01]  /*5490*/  ISETP.GT.AND P2, PT, R6.reuse, 0x2, PT ;  /* 0x000000020600780c */ /* 0x040fe20003f44270 */
[----:B------:R-:W-:Y:S01]  /*54a0*/  UIADD3 UR4, UR10, 0x1, URZ ;  /* 0x000000010a047890 */ /* 0x000fe2000fffe03f */
[----:B------:R-:W-:Y:S01]  /*54b0*/  IADD3 R6, R6, -0x1, RZ ;  /* 0xffffffff06067810 */ /* 0x000fe20007ffe0ff */
[----:B------:R-:W-:Y:S01]  /*54c0*/  UISETP.NE.AND UP1, UPT, UR6, 0x5, UPT ;  /* 0x000000050600788c */ /* 0x000fe2000bf25270 */
[----:B-1----:R-:W-:Y:S01]  /*54d0*/  MOV R9, R4 ;  /* 0x0000000400097202 */ /* 0x002fe20000000f00 */
[----:B------:R-:W-:Y:S01]  /*54e0*/  UISETP.NE.AND UP0, UPT, UR4, 0x5, UPT ;  /* 0x000000050400788c */ /* 0x000fe2000bf05270 */
[----:B------:R-:W-:Y:S01]  /*54f0*/  IMAD.MOV.U32 R7, RZ, RZ, R5 ;  /* 0x000000ffff077224 */ /* 0x000fe200078e0005 */
[----:B------:R-:W-:Y:S02]  /*5500*/  USEL UR10, URZ, 0x1, UP1 ;  /* 0x000000013f0a7887 */ /* 0x000fe40008800000 */
[----:B------:R-:W-:-:S02]  /*5510*/  USEL UR4, UR4, URZ, UP0 ;  /* 0x0000003f04047287 */ /* 0x000fc40008000000 */
[----:B------:R-:W-:Y:S02]  /*5520*/  USEL UR45, UR6, URZ, UP1 ;  /* 0x0000003f062d7287 */ /* 0x000fe40008800000 */
[----:B------:R-:W-:Y:S01]  /*5530*/  LOP3.LUT R23, R23, UR10, RZ, 0x3c, !PT ;  /* 0x0000000a17177c12 */ /* 0x000fe2000f8e3cff */
[----:B------:R-:W-:Y:S09]  /*5540*/  @P2 BRA `(.L_x_36) ;  /* 0xffffffdc002c2947 */ /* 0x000ff2000383ffff */
.L_x_25:
[----:B------:R-:W-:-:S04]  /*5550*/  ULOP3.LUT UR5, UR60, 0x1, URZ, 0xfc, !UPT ;  /* 0x000000013c057892 */ /* 0x000fc8000f8efc3f */
[----:B------:R-:W-:-:S06]  /*5560*/  UISETP.NE.AND UP0, UPT, UR5, 0x3, UPT ;  /* 0x000000030500788c */ /* 0x000fcc000bf05270 */
[----:B------:R-:W-:-:S13]  /*5570*/  PLOP3.LUT P2, PT, PT, PT, UP0, 0x80, 0x0 ;  /* 0x000000000000781c */ /* 0x000fda0003f4f008 */
[----:B------:R-:W-:Y:S05]  /*5580*/  @!P2 BRA `(.L_x_37) ;  /* 0x000000000004a947 */ /* 0x000fea0003800000 */
[----:B------:R-:W-:Y:S01]  /*5590*/  BPT.TRAP 0x1 ;  /* 0x000000040000795c */ /* 0x000fe20000300000 */
.L_x_37:
[----:B------:R-:W-:Y:S02]  /*55a0*/  UISETP.GT.U32.AND UP0, UPT, UR60, 0x1, UPT ;  /* 0x000000013c00788c */ /* 0x000fe4000bf04070 */
[----:B------:R-:W-:-:S04]  /*55b0*/  ULEA UR5, UR47, UR46, 0x3 ;  /* 0x0000002e2f057291 */ /* 0x000fc8000f8e183f */
[----:B------:R-:W-:Y:S01]  /*55c0*/  UIADD3 UR5, UR5, 0x27460, URZ ;  /* 0x0002746005057890 */ /* 0x000fe2000fffe03f */
[----:B------:R-:W-:-:S03]  /*55d0*/  PLOP3.LUT P2, PT, PT, PT, UP0, 0x80, 0x0 ;  /* 0x000000000000781c */ /* 0x000fc60003f4f008 */
[----:B------:R-:W-:-:S09]  /*55e0*/  UPRMT UR5, URZ, 0x654, UR5 ;  /* 0x000006543f057896 */ /* 0x000fd20008000005 */
[----:B------:R-:W-:Y:S01]  /*55f0*/  SYNCS.ARRIVE.TRANS64.RED.A1T0 RZ, [UR5], RZ ;  /* 0x000000ffffff79a7 */ /* 0x000fe20008100405 */
[----:B------:R-:W-:Y:S05]  /*5600*/  @P2 BRA `(.L_x_38) ;  /* 0x0000000000042947 */ /* 0x000fea0003800000 */
[----:B------:R-:W-:Y:S01]  /*5610*/  BPT.TRAP 0x1 ;  /* 0x000000040000795c */ /* 0x000fe20000300000 */
.L_x_38:
[----:B------:R-:W-:Y:S05]  /*5620*/  @!P0 BRA `(.L_x_39) ;  /* 0x0000000000048947 */ /* 0x000fea0003800000 */
[----:B------:R-:W-:Y:S01]  /*5630*/  BPT.TRAP 0x1 ;  /* 0x000000040000795c */ /* 0x000fe20000300000 */
.L_x_39:
[----:B------:R-:W-:-:S04]  /*5640*/  ULEA UR4, UR4, UR46, 0x3 ;  /* 0x0000002e04047291 */ /* 0x000fc8000f8e183f */
[----:B------:R-:W-:-:S04]  /*5650*/  UIADD3 UR4, UR4, 0x27428, URZ ;  /* 0x0002742804047890 */ /* 0x000fc8000fffe03f */
[----:B------:R-:W-:-:S09]  /*5660*/  UPRMT UR4, URZ, 0x654, UR4 ;  /* 0x000006543f047896 */ /* 0x000fd20008000004 */
[----:B------:R-:W-:Y:S01]  /*5670*/  SYNCS.ARRIVE.TRANS64.RED.A1T0 RZ, [UR4], RZ ;  /* 0x000000ffffff79a7 */ /* 0x000fe20008100404 */
[----:B------:R-:W-:Y:S05]  /*5680*/  @P1 BRA `(.L_x_40) ;  /* 0x0000000000041947 */ /* 0x000fea0003800000 */
[----:B------:R-:W-:Y:S01]  /*5690*/  BPT.TRAP 0x1 ;  /* 0x000000040000795c */ /* 0x000fe20000300000 */
.L_x_40:
[----:B------:R-:W1:Y:S01]  /*56a0*/  SHFL.BFLY PT, R7, R0, 0x1, 0x1f ;  /* 0x0c201f0000077f89 */ /* 0x000e6200000e0000 */
[----:B------:R-:W-:Y:S01]  /*56b0*/  BSSY B0, `(.L_x_41) ;  /* 0x0000023000007945 */ /* 0x000fe20003800000 */
[----:B------:R-:W-:Y:S02]  /*56c0*/  MOV R9, 0x7f800000 ;  /* 0x7f80000000097802 */ /* 0x000fe40000000f00 */
[----:B------:R-:W2:Y:S01]  /*56d0*/  SHFL.BFLY PT, R6, R3, 0x1, 0x1f ;  /* 0x0c201f0003067f89 */ /* 0x000ea200000e0000 */
[----:B------:R-:W-:Y:S02]  /*56e0*/  MOV R10, 0x3f800000 ;  /* 0x3f800000000a7802 */ /* 0x000fe40000000f00 */
[----:B------:R-:W-:Y:S01]  /*56f0*/  MOV R11, 0x7f800000 ;  /* 0x7f800000000b7802 */ /* 0x000fe20000000f00 */
[----:B-1----:R-:W-:Y:S01]  /*5700*/  FADD R7, R7, R0 ;  /* 0x0000000007077221 */ /* 0x002fe20000000000 */
[----:B--2---:R-:W-:-:S04]  /*5710*/  FADD R15, R6, R3 ;  /* 0x00000003060f7221 */ /* 0x004fc80000000000 */
[----:B------:R-:W1:Y:S01]  /*5720*/  SHFL.BFLY PT, R8, R7, 0x2, 0x1f ;  /* 0x0c401f0007087f89 */ /* 0x000e6200000e0000 */
[----:B------:R-:W-:-:S03]  /*5730*/  MOV R6, 0x3f800000 ;  /* 0x3f80000000067802 */ /* 0x000fc60000000f00 */
[----:B------:R-:W2:Y:S01]  /*5740*/  SHFL.BFLY PT, R20, R15, 0x2, 0x1f ;  /* 0x0c401f000f147f89 */ /* 0x000ea200000e0000 */
[C---:B-1----:R-:W-:Y:S01]  /*5750*/  FSETP.NE.AND P0, PT, R7.reuse, -R8, PT ;  /* 0x800000080700720b */ /* 0x042fe20003f05000 */
[----:B------:R-:W-:Y:S01]  /*5760*/  FADD R3, R7, R8 ;  /* 0x0000000807037221 */ /* 0x000fe20000000000 */
[----:B--2---:R-:W-:-:S11]  /*5770*/  FADD R8, R15, R20 ;  /* 0x000000140f087221 */ /* 0x004fd60000000000 */
[----:B------:R-:W-:Y:S05]  /*5780*/  @!P0 BRA `(.L_x_42) ;  /* 0x0000000000548947 */ /* 0x000fea0003800000 */
[----:B------:R-:W-:Y:S01]  /*5790*/  IADD3 R0, R3, 0x1800000, RZ ;  /* 0x0180000003007810 */ /* 0x000fe20007ffe0ff */
[----:B------:R-:W-:Y:S03]  /*57a0*/  BSSY B1, `(.L_x_43) ;  /* 0x000000c000017945 */ /* 0x000fe60003800000 */
[----:B------:R-:W-:-:S04]  /*57b0*/  LOP3.LUT R0, R0, 0x7f800000, RZ, 0xc0, !PT ;  /* 0x7f80000000007812 */ /* 0x000fc800078ec0ff */
[----:B------:R-:W-:-:S13]  /*57c0*/  ISETP.GT.U32.AND P0, PT, R0, 0x1ffffff, PT ;  /* 0x01ffffff0000780c */ /* 0x000fda0003f04070 */
[----:B------:R-:W-:Y:S05]  /*57d0*/  @P0 BRA `(.L_x_44) ;  /* 0x0000000000100947 */ /* 0x000fea0003800000 */
[----:B------:R-:W-:-:S07]  /*57e0*/  MOV R14, 0x5800 ;  /* 0x00005800000e7802 */ /* 0x000fce0000000f00 */
[----:B------:R-:W-:Y:S05]  /*57f0*/  CALL.REL.NOINC `($__internal_0_$__cuda_sm20_rcp_rn_f32_slowpath) ;  /* 0x0000004400107944 */ /* 0x000fea0003c00000 */
[----:B------:R-:W-:Y:S01]  /*5800*/  MOV R6, R0 ;  /* 0x0000000000067202 */ /* 0x000fe20000000f00 */
[----:B------:R-:W-:Y:S06]  /*5810*/  BRA `(.L_x_45) ;  /* 0x0000000000107947 */ /* 0x000fec0003800000 */
.L_x_44:
[----:B------:R-:W1:Y:S02]  /*5820*/  MUFU.RCP R6, R3 ;  /* 0x0000000300067308 */ /* 0x000e640000001000 */
[----:B-1----:R-:W-:-:S04]  /*5830*/  FFMA R0, R3, R6, -1 ;  /* 0xbf80000003007423 */ /* 0x002fc80000000006 */
[----:B------:R-:W-:-:S04]  /*5840*/  FADD.FTZ R7, -R0, -RZ ;  /* 0x800000ff00077221 */ /* 0x000fc80000010100 */
[----:B------:R-:W-:-:S07]  /*5850*/  FFMA R6, R6, R7, R6 ;  /* 0x0000000706067223 */ /* 0x000fce0000000006 */
.L_x_45:
[----:B------:R-:W-:Y:S05]  /*5860*/  BSYNC B1 ;  /* 0x0000000000017941 */ /* 0x000fea0003800000 */
.L_x_43:
[----:B------:R-:W-:Y:S01]  /*5870*/  FSETP.GEU.AND P0, PT, |R3|, 1.175494350822287508e-38, PT ;  /* 0x008000000300780b */ /* 0x000fe20003f0e200 */
[----:B------:R-:W-:-:S12]  /*5880*/  ULDC UR4, c[0x0][0x600] ;  /* 0x0001800000047ab9 */ /* 0x000fd80000000800 */
[----:B------:R-:W-:-:S04]  /*5890*/  @!P0 FMUL R3, R3, 16777216 ;  /* 0x4b80000003038820 */ /* 0x000fc80000400000 */
[----:B------:R-:W1:Y:S02]  /*58a0*/  MUFU.LG2 R0, R3 ;  /* 0x0000000300007308 */ /* 0x000e640000000c00 */
[----:B-1----:R-:W-:-:S04]  /*58b0*/  @!P0 FADD R0, R0, -24 ;  /* 0xc1c0000000008421 */ /* 0x002fc80000000000 */
[----:B------:R-:W-:-:S04]  /*58c0*/  FMUL R11, R0, 0.69314718246459960938 ;  /* 0x3f317218000b7820 */ /* 0x000fc80000400000 */
[----:B------:R-:W-:-:S07]  /*58d0*/  FFMA R11, R4, UR4, R11 ;  /* 0x00000004040b7c23 */ /* 0x000fce000800000b */
.L_x_42:
[----:B------:R-:W-:Y:S05]  /*58e0*/  BSYNC B0 ;  /* 0x0000000000007941 */ /* 0x000fea0003800000 */
.L_x_41:
[----:B------:R-:W-:Y:S01]  /*58f0*/  FSETP.NE.AND P0, PT, R15, -R20, PT ;  /* 0x800000140f00720b */ /* 0x000fe20003f05000 */
[----:B------:R-:W-:Y:S01]  /*5900*/  ULDC UR4, c[0x0][0x608] ;  /* 0x0001820000047ab9 */ /* 0x000fe20000000800 */
[----:B------:R-:W-:Y:S01]  /*5910*/  BSSY B0, `(.L_x_46) ;  /* 0x0000041000007945 */ /* 0x000fe20003800000 */
[----:B------:R-:W-:-:S04]  /*5920*/  FMUL R6, R6, UR4 ;  /* 0x0000000406067c20 */ /* 0x000fc80008400000 */
        /* <DEDUP_REMOVED lines=40> */
[----:B------:R-:W-:Y:S06]  /*5bb0*/  @!P0 BRA `(.L_x_47) ;  /* 0x0000000000588947 */ /* 0x000fec0003800000 */
[----:B------:R-:W-:Y:S01]  /*5bc0*/  VIADD R0, R8, 0x1800000 ;  /* 0x0180000008007836 */ /* 0x000fe20000000000 */
[----:B------:R-:W-:Y:S04]  /*5bd0*/  BSSY B1, `(.L_x_48) ;  /* 0x000000d000017945 */ /* 0x000fe80003800000 */
[----:B------:R-:W-:-:S04]  /*5be0*/  LOP3.LUT R0, R0, 0x7f800000, RZ, 0xc0, !PT ;  /* 0x7f80000000007812 */ /* 0x000fc800078ec0ff */
[----:B------:R-:W-:-:S13]  /*5bf0*/  ISETP.GT.U32.AND P0, PT, R0, 0x1ffffff, PT ;  /* 0x01ffffff0000780c */ /* 0x000fda0003f04070 */
[----:B------:R-:W-:Y:S05]  /*5c00*/  @P0 BRA `(.L_x_49) ;  /* 0x0000000000140947 */ /* 0x000fea0003800000 */
[----:B------:R-:W-:Y:S02]  /*5c10*/  MOV R3, R8 ;  /* 0x0000000800037202 */ /* 0x000fe40000000f00 */
[----:B------:R-:W-:-:S07]  /*5c20*/  MOV R14, 0x5c40 ;  /* 0x00005c40000e7802 */ /* 0x000fce0000000f00 */
[----:B------:R-:W-:Y:S05]  /*5c30*/  CALL.REL.NOINC `($__internal_0_$__cuda_sm20_rcp_rn_f32_slowpath) ;  /* 0x0000004000007944 */ /* 0x000fea0003c00000 */
[----:B------:R-:W-:Y:S01]  /*5c40*/  MOV R10, R0 ;  /* 0x00000000000a7202 */ /* 0x000fe20000000f00 */
[----:B------:R-:W-:Y:S06]  /*5c50*/  BRA `(.L_x_50) ;  /* 0x0000000000107947 */ /* 0x000fec0003800000 */
.L_x_49:
[----:B------:R-:W1:Y:S02]  /*5c60*/  MUFU.RCP R3, R8 ;  /* 0x0000000800037308 */ /* 0x000e640000001000 */
[----:B-1----:R-:W-:-:S04]  /*5c70*/  FFMA R0, R8, R3, -1 ;  /* 0xbf80000008007423 */ /* 0x002fc80000000003 */
[----:B------:R-:W-:-:S04]  /*5c80*/  FADD.FTZ R0, -R0, -RZ ;  /* 0x800000ff00007221 */ /* 0x000fc80000010100 */
[----:B------:R-:W-:-:S07]  /*5c90*/  FFMA R10, R3, R0, R3 ;  /* 0x00000000030a7223 */ /* 0x000fce0000000003 */
.L_x_50:
[----:B------:R-:W-:Y:S05]  /*5ca0*/  BSYNC B1 ;  /* 0x0000000000017941 */ /* 0x000fea0003800000 */
.L_x_48:
[----:B------:R-:W-:Y:S01]  /*5cb0*/  FSETP.GEU.AND P0, PT, |R8|, 1.175494350822287508e-38, PT ;  /* 0x008000000800780b */ /* 0x000fe20003f0e200 */
[----:B------:R-:W-:-:S12]  /*5cc0*/  ULDC UR4, c[0x0][0x600] ;  /* 0x0001800000047ab9 */ /* 0x000fd80000000800 */
[----:B------:R-:W-:-:S04]  /*5cd0*/  @!P0 FMUL R8, R8, 16777216 ;  /* 0x4b80000008088820 */ /* 0x000fc80000400000 */
[----:B------:R-:W1:Y:S02]  /*5ce0*/  MUFU.LG2 R0, R8 ;  /* 0x0000000800007308 */ /* 0x000e640000000c00 */
[----:B-1----:R-:W-:-:S04]  /*5cf0*/  @!P0 FADD R0, R0, -24 ;  /* 0xc1c0000000008421 */ /* 0x002fc80000000000 */
[----:B------:R-:W-:-:S04]  /*5d00*/  FMUL R0, R0, 0.69314718246459960938 ;  /* 0x3f31721800007820 */ /* 0x000fc80000400000 */
[----:B------:R-:W-:-:S07]  /*5d10*/  FFMA R9, R5, UR4, R0 ;  /* 0x0000000405097c23 */ /* 0x000fce0008000000 */
.L_x_47:
[----:B------:R-:W-:Y:S05]  /*5d20*/  BSYNC B0 ;  /* 0x0000000000007941 */ /* 0x000fea0003800000 */
.L_x_46:
[----:B------:R-:W-:Y:S01]  /*5d30*/  SHF.L.U32 R0, R137, 0x1f, RZ ;  /* 0x0000001f89007819 */ /* 0x000fe200000006ff */
[----:B------:R-:W-:Y:S01]  /*5d40*/  UISETP.NE.AND UP0, UPT, UR56, 0x1, UPT ;  /* 0x000000013800788c */ /* 0x000fe2000bf05270 */
[----:B------:R-:W-:Y:S01]  /*5d50*/  LOP3.LUT P0, RZ, R2, 0x3, RZ, 0xc0, !PT ;  /* 0x0000000302ff7812 */ /* 0x000fe2000780c0ff */
[----:B------:R-:W-:Y:S01]  /*5d60*/  UISETP.NE.AND UP1, UPT, UR56, 0x2, UPT ;  /* 0x000000023800788c */ /* 0x000fe2000bf25270 */
[----:B------:R-:W1:Y:S01]  /*5d70*/  SYNCS.PHASECHK.TRANS64.TRYWAIT P1, [UR59+0x8], R0 ;  /* 0x00000800ff0075a7 */ /* 0x000e62000802017b */
[----:B------:R-:W-:Y:S02]  /*5d80*/  ULDC UR4, c[0x0][0x608] ;  /* 0x0001820000047ab9 */ /* 0x000fe40000000800 */
[----:B------:R-:W-:-:S04]  /*5d90*/  FMUL R10, R10, UR4 ;  /* 0x000000040a0a7c20 */ /* 0x000fc80008400000 */
[-C--:B------:R-:W-:Y:S01]  /*5da0*/  FMUL R122, R122, R10.reuse ;  /* 0x0000000a7a7a7220 */ /* 0x080fe20000400000 */
[----:B------:R-:W-:Y:S01]  /*5db0*/  @!UP0 ULOP3.LUT UP2, URZ, UR47, 0x2, URZ, 0xc0, !UPT ;  /* 0x000000022f3f8892 */ /* 0x000fe2000f84c03f */
[-C--:B------:R-:W-:Y:S01]  /*5dc0*/  FMUL R123, R123, R10.reuse ;  /* 0x0000000a7b7b7220 */ /* 0x080fe20000400000 */
[----:B------:R-:W-:Y:S01]  /*5dd0*/  @!UP0 ULOP3.LUT UR47, UR47, 0x1, URZ, 0xc0, !UPT ;  /* 0x000000012f2f8892 */ /* 0x000fe2000f8ec03f */
[-C--:B------:R-:W-:Y:S01]  /*5de0*/  FMUL R126, R126, R10.reuse ;  /* 0x0000000a7e7e7220 */ /* 0x080fe20000400000 */
[----:B------:R-:W-:Y:S01]  /*5df0*/  @!UP0 USEL UR4, URZ, 0x1, UP2 ;  /* 0x000000013f048887 */ /* 0x000fe20009000000 */
[-C--:B------:R-:W-:Y:S01]  /*5e00*/  FMUL R127, R127, R10.reuse ;  /* 0x0000000a7f7f7220 */ /* 0x080fe20000400000 */
[----:B------:R-:W-:Y:S01]  /*5e10*/  @!UP1 UIADD3 UR5, UR47, 0x1, URZ ;  /* 0x000000012f059890 */ /* 0x000fe2000fffe03f */
[-C--:B------:R-:W-:Y:S01]  /*5e20*/  FMUL R130, R130, R10.reuse ;  /* 0x0000000a82827220 */ /* 0x080fe20000400000 */
[----:B------:R-:W-:Y:S01]  /*5e30*/  @!UP0 ULOP3.LUT UR55, UR55, UR4, URZ, 0x3c, !UPT ;  /* 0x0000000437378292 */ /* 0x000fe2000f8e3c3f */
[-C--:B------:R-:W-:Y:S01]  /*5e40*/  FMUL R131, R131, R10.reuse ;  /* 0x0000000a83837220 */ /* 0x080fe20000400000 */
[----:B------:R-:W-:Y:S01]  /*5e50*/  @!UP1 UISETP.GT.U32.AND UP2, UPT, UR5, 0x1, UPT ;  /* 0x000000010500988c */ /* 0x000fe2000bf44070 */
[-C--:B------:R-:W-:Y:S01]  /*5e60*/  FMUL R134, R134, R10.reuse ;  /* 0x0000000a86867220 */ /* 0x080fe20000400000 */
[----:B------:R-:W-:Y:S01]  /*5e70*/  @!UP1 ULOP3.LUT UR47, UR47, 0x1, URZ, 0xc, !UPT ;  /* 0x000000012f2f9892 */ /* 0x000fe2000f8e0c3f */
[-C--:B------:R-:W-:Y:S01]  /*5e80*/  FMUL R135, R135, R10.reuse ;  /* 0x0000000a87877220 */ /* 0x080fe20000400000 */
[----:B------:R-:W-:Y:S01]  /*5e90*/  @!UP1 USEL UR4, URZ, 0x1, !UP2 ;  /* 0x000000013f049887 */ /* 0x000fe2000d000000 */
[-C--:B------:R-:W-:Y:S01]  /*5ea0*/  FMUL R106, R106, R10.reuse ;  /* 0x0000000a6a6a7220 */ /* 0x080fe20000400000 */
[-C--:B------:R-:W-:Y:S01]  /*5eb0*/  FMUL R107, R107, R10.reuse ;  /* 0x0000000a6b6b7220 */ /* 0x080fe20000400000 */
[-C--:B------:R-:W-:Y:S01]  /*5ec0*/  FMUL R110, R110, R10.reuse ;  /* 0x0000000a6e6e7220 */ /* 0x080fe20000400000 */
[----:B------:R-:W-:Y:S01]  /*5ed0*/  @!UP1 ULOP3.LUT UR55, UR55, UR4, URZ, 0x3c, !UPT ;  /* 0x0000000437379292 */ /* 0x000fe2000f8e3c3f */
        /* <DEDUP_REMOVED lines=13> */
[----:B-1----:R-:W-:Y:S06]  /*5fb0*/  @!P1 BRA `(.L_x_51) ;  /* 0x0000003800289947 */ /* 0x002fec0003800000 */
.L_x_120:
[----:B------:R-:W-:Y:S01]  /*5fc0*/  USHF.L.U32 UR42, UR7, 0x6, URZ ;  /* 0x00000006072a7899 */ /* 0x000fe2000800063f */
[----:B------:R-:W-:Y:S04]  /*5fd0*/  BSSY B0, `(.L_x_52) ;  /* 0x000001b000007945 */ /* 0x000fe80003800000 */
[----:B------:R-:W-:Y:S07]  /*5fe0*/  @P0 BRA `(.L_x_53) ;  /* 0x0000000000640947 */ /* 0x000fee0003800000 */
[----:B------:R-:W2:Y:S01]  /*5ff0*/  LDC R4, c[0x0][0xa10] ;  /* 0x00028400ff047b82 */ /* 0x000ea20000000800 */
[----:B-1----:R-:W-:Y:S01]  /*6000*/  LOP3.LUT R0, R2, 0x60, RZ, 0xc0, !PT ;  /* 0x0000006002007812 */ /* 0x002fe200078ec0ff */
[----:B------:R-:W-:Y:S01]  /*6010*/  ULDC UR4, c[0x0][0x288] ;  /* 0x0000a20000047ab9 */ /* 0x000fe20000000800 */
[----:B------:R-:W-:Y:S01]  /*6020*/  SHF.R.U32.HI R3, RZ, 0x2, R2 ;  /* 0x00000002ff037819 */ /* 0x000fe20000011602 */
[----:B------:R-:W-:Y:S01]  /*6030*/  ULDC.64 UR6, c[0x0][0x208] ;  /* 0x0000820000067ab9 */ /* 0x000fe20000000a00 */
[----:B------:R-:W-:Y:S02]  /*6040*/  SHF.R.U32.HI R0, RZ, 0x5, R0 ;  /* 0x00000005ff007819 */ /* 0x000fe40000011600 */
[----:B------:R-:W-:Y:S01]  /*6050*/  IADD3 R5, RZ, -UR54, RZ ;  /* 0x80000036ff057c10 */ /* 0x000fe2000fffe0ff */
[----:B------:R-:W1:Y:S01]  /*6060*/  LDC.64 R6, c[0x0][0x688] ;  /* 0x0001a200ff067b82 */ /* 0x000e620000000a00 */
[----:B------:R-:W-:Y:S02]  /*6070*/  LOP3.LUT R3, R3, 0x7, RZ, 0xc0, !PT ;  /* 0x0000000703037812 */ /* 0x000fe400078ec0ff */
[----:B------:R-:W-:-:S04]  /*6080*/  SHF.L.U32 R0, R0, 0x4, RZ ;  /* 0x0000000400007819 */ /* 0x000fc800000006ff */
[----:B------:R-:W-:Y:S01]  /*6090*/  LOP3.LUT R3, R0, 0xfffffff0, R3, 0xe2, !PT ;  /* 0xfffffff000037812 */ /* 0x000fe200078ee203 */
[----:B--2---:R-:W-:-:S04]  /*60a0*/  IMAD R5, R4, R5, UR57 ;  /* 0x0000003904057e24 */ /* 0x004fc8000f8e0205 */
[----:B-1----:R-:W-:Y:S01]  /*60b0*/  IMAD R0, R5, R6, UR42 ;  /* 0x0000002a05007e24 */ /* 0x002fe2000f8e0206 */
[----:B------:R-:W-:-:S03]  /*60c0*/  IADD3 R5, R3, UR42, RZ ;  /* 0x0000002a03057c10 */ /* 0x000fc6000fffe0ff */
[----:B------:R-:W-:Y:S01]  /*60d0*/  IMAD R0, R7, UR44, R0 ;  /* 0x0000002c07007c24 */ /* 0x000fe2000f8e0200 */
[C---:B------:R-:W-:Y:S02]  /*60e0*/  IADD3 R4, R5.reuse, 0x8, RZ ;  /* 0x0000000805047810 */ /* 0x040fe40007ffe0ff */
[----:B------:R-:W-:Y:S02]  /*60f0*/  ISETP.GE.U32.AND P0, PT, R5, UR4, PT ;  /* 0x0000000405007c0c */ /* 0x000fe4000bf06070 */
[----:B------:R-:W-:Y:S02]  /*6100*/  IADD3 R3, P2, R3, R0, RZ ;  /* 0x0000000003037210 */ /* 0x000fe40007f5e0ff */
[----:B------:R-:W-:Y:S01]  /*6110*/  ISETP.GE.U32.AND P1, PT, R4, UR4, PT ;  /* 0x0000000404007c0c */ /* 0x000fe2000bf26070 */
[----:B------:R-:W-:Y:S01]  /*6120*/  ULDC.64 UR4, c[0x0][0x680] ;  /* 0x0001a00000047ab9 */ /* 0x000fe20000000a00 */
[----:B------:R-:W-:Y:S02]  /*6130*/  LEA.HI.X.SX32 R0, R0, RZ, 0x1, P2 ;  /* 0x000000ff00007211 */ /* 0x000fe400010f0eff */
[----:B------:R-:W-:-:S04]  /*6140*/  LEA R4, P2, R3, UR4, 0x2 ;  /* 0x0000000403047c11 */ /* 0x000fc8000f8410ff */
[----:B------:R-:W-:-:S05]  /*6150*/  LEA.HI.X R5, R3, UR5, R0, 0x2, P2 ;  /* 0x0000000503057c11 */ /* 0x000fca00090f1400 */
[----:B------:R2:W-:Y:S04]  /*6160*/  @!P0 STG.E desc[UR6][R4.64], R11 ;  /* 0x0000000b04008986 */ /* 0x0005e8000c101906 */
[----:B------:R2:W-:Y:S02]  /*6170*/  @!P1 STG.E desc[UR6][R4.64+0x20], R9 ;  /* 0x0000200904009986 */ /* 0x0005e4000c101906 */
.L_x_53:
[----:B------:R-:W-:Y:S05]  /*6180*/  BSYNC B0 ;  /* 0x0000000000007941 */ /* 0x000fea0003800000 */
.L_x_52:
[----:B------:R-:W-:Y:S01]  /*6190*/  ULDC.64 UR4, c[0x0][0x730] ;  /* 0x0001cc0000047ab9 */ /* 0x000fe20000000a00 */
[-C--:B------:R-:W-:Y:S01]  /*61a0*/  FMUL R38, R74, R10.reuse ;  /* 0x0000000a4a267220 */ /* 0x080fe20000400000 */
[----:B------:R-:W-:Y:S01]  /*61b0*/  ISETP.NE.U32.AND P0, PT, RZ, UR4, PT ;  /* 0x00000004ff007c0c */ /* 0x000fe2000bf05070 */
[-C--:B------:R-:W-:Y:S01]  /*61c0*/  FMUL R35, R75, R10.reuse ;  /* 0x0000000a4b237220 */ /* 0x080fe20000400000 */
[-C--:B------:R-:W-:Y:S01]  /*61d0*/  FMUL R40, R78, R10.reuse ;  /* 0x0000000a4e287220 */ /* 0x080fe20000400000 */
[-C--:B------:R-:W-:Y:S01]  /*61e0*/  FMUL R37, R79, R10.reuse ;  /* 0x0000000a4f257220 */ /* 0x080fe20000400000 */
[----:B------:R-:W-:Y:S01]  /*61f0*/  ISETP.NE.AND.EX P0, PT, RZ, UR5, PT, P0 ;  /* 0x00000005ff007c0c */ /* 0x000fe2000bf05300 */
        /* <DEDUP_REMOVED lines=12> */
[----:B------:R-:W-:Y:S06]  /*62c0*/  @P0 BRA `(.L_x_54) ;  /* 0x0000000000280947 */ /* 0x000fec0003800000 */
[----:B------:R-:W-:Y:S02]  /*62d0*/  ULDC.64 UR4, c[0x0][0x728] ;  /* 0x0001ca0000047ab9 */ /* 0x000fe40000000a00 */
[----:B------:R-:W-:-:S04]  /*62e0*/  ISETP.NE.U32.AND P0, PT, RZ, UR4, PT ;  /* 0x00000004ff007c0c */ /* 0x000fc8000bf05070 */
[----:B------:R-:W-:-:S13]  /*62f0*/  ISETP.NE.AND.EX P0, PT, RZ, UR5, PT, P0 ;  /* 0x00000005ff007c0c */ /* 0x000fda000bf05300 */
[----:B------:R-:W-:Y:S05]  /*6300*/  @!P0 BRA `(.L_x_55) ;  /* 0x0000000000108947 */ /* 0x000fea0003800000 */
[----:B--2---:R-:W2:Y:S01]  /*6310*/  LDC.64 R4, c[0x0][0x728] ;  /* 0x0001ca00ff047b82 */ /* 0x004ea20000000a00 */
[----:B------:R-:W-:Y:S02]  /*6320*/  ULDC.64 UR4, c[0x0][0x208] ;  /* 0x0000820000047ab9 */ /* 0x000fe40000000a00 */
[----:B--2---:R3:W5:Y:S01]  /*6330*/  LDG.E R22, desc[UR4][R4.64] ;  /* 0x0000000404167981 */ /* 0x004762000c1e1900 */
[----:B------:R-:W-:Y:S05]  /*6340*/  BRA `(.L_x_54) ;  /* 0x0000000000087947 */ /* 0x000fea0003800000 */
.L_x_55:
[----:B------:R-:W-:Y:S02]  /*6350*/  ULDC UR4, c[0x0][0x720] ;  /* 0x0001c80000047ab9 */ /* 0x000fe40000000800 */
[----:B------:R-:W-:-:S07]  /*6360*/  IMAD.U32 R22, RZ, RZ, UR4 ;  /* 0x00000004ff167e24 */ /* 0x000fce000f8e00ff */
.L_x_54:
[----:B-1----:R-:W-:-:S04]  /*6370*/  MOV R0, RZ ;  /* 0x000000ff00007202 */ /* 0x002fc80000000f00 */
[----:B------:R-:W-:-:S13]  /*6380*/  LOP3.LUT P0, RZ, R0, 0x1bf, RZ, 0xc0, !PT ;  /* 0x000001bf00ff7812 */ /* 0x000fda000780c0ff */
[----:B------:R-:W-:Y:S05]  /*6390*/  @!P0 BRA `(.L_x_56) ;  /* 0x0000000000408947 */ /* 0x000fea0003800000 */
[----:B------:R-:W-:Y:S01]  /*63a0*/  MOV R0, 0x0 ;  /* 0x0000000000007802 */ /* 0x000fe20000000f00 */
[----:B------:R-:W-:Y:S01]  /*63b0*/  ULDC.64 UR4, c[0x4][0x70] ;  /* 0x01001c0000047ab9 */ /* 0x000fe20000000a00 */
[----:B------:R-:W-:Y:S01]  /*63c0*/  ULDC.64 UR6, c[0x4][0x8] ;  /* 0x0100020000067ab9 */ /* 0x000fe20000000a00 */
[----:B--23--:R-:W-:Y:S01]  /*63d0*/  MOV R4, UR4 ;  /* 0x0000000400047c02 */ /* 0x00cfe20008000f00 */
[----:B------:R1:W2:Y:S01]  /*63e0*/  LDC.64 R14, c[0x4][R0] ;  /* 0x01000000000e7b82 */ /* 0x0002a20000000a00 */
[----:B------:R-:W-:Y:S01]  /*63f0*/  MOV R5, UR5 ;  /* 0x0000000500057c02 */ /* 0x000fe20008000f00 */
[----:B------:R-:W-:Y:S01]  /*6400*/  ULDC.64 UR4, c[0x4][0x78] ;  /* 0x01001e0000047ab9 */ /* 0x000fe20000000a00 */
[----:B------:R-:W-:Y:S01]  /*6410*/  MOV R10, UR6 ;  /* 0x00000006000a7c02 */ /* 0x000fe20008000f00 */
[----:B------:R-:W-:Y:S01]  /*6420*/  IMAD.MOV.U32 R8, RZ, RZ, 0x70 ;  /* 0x00000070ff087424 */ /* 0x000fe200078e00ff */
[----:B------:R-:W-:Y:S02]  /*6430*/  MOV R6, UR4 ;  /* 0x0000000400067c02 */ /* 0x000fe40008000f00 */
[----:B------:R-:W-:-:S02]  /*6440*/  MOV R7, UR5 ;  /* 0x0000000500077c02 */ /* 0x000fc40008000f00 */
[----:B------:R-:W-:Y:S02]  /*6450*/  MOV R11, UR7 ;  /* 0x00000007000b7c02 */ /* 0x000fe40008000f00 */
[----:B------:R-:W-:Y:S02]  /*6460*/  MOV R12, 0x1 ;  /* 0x00000001000c7802 */ /* 0x000fe40000000f00 */
[----:B-1----:R-:W-:-:S07]  /*6470*/  MOV R13, RZ ;  /* 0x000000ff000d7202 */ /* 0x002fce0000000f00 */
[----:B------:R-:W-:-:S07]  /*6480*/  LEPC R20, `(.L_x_56) ;  /* 0x000000001014794e */ /* 0x000fce0000000000 */
[----:B--2--5:R-:W-:Y:S05]  /*6490*/  CALL.ABS.NOINC R14 ;  /* 0x000000000e007343 */ /* 0x024fea0003c00000 */
.L_x_56:
[----:B------:R-:W-:-:S04]  /*64a0*/  UIADD3 UR4, UR58, 0x20e00, URZ ;  /* 0x00020e003a047890 */ /* 0x000fc8000fffe03f */
[----:B------:R-:W-:-:S06]  /*64b0*/  ULOP3.LUT UP0, URZ, UR4, 0x1b0, URZ, 0xc0, !UPT ;  /* 0x000001b0043f7892 */ /* 0x000fcc000f80c03f */
[----:B------:R-:W-:-:S13]  /*64c0*/  PLOP3.LUT P0, PT, PT, PT, UP0, 0x80, 0x0 ;  /* 0x000000000000781c */ /* 0x000fda0003f0f008 */
        /* <DEDUP_REMOVED lines=9> */
[----:B------:R-:W-:Y:S01]  /*6560*/  IMAD.U32 R10, RZ, RZ, UR4 ;  /* 0x00000004ff0a7e24 */ /* 0x000fe2000f8e00ff */
[----:B------:R-:W-:Y:S02]  /*6570*/  MOV R7, UR7 ;  /* 0x0000000700077c02 */ /* 0x000fe40008000f00 */
[----:B------:R-:W-:-:S02]  /*6580*/  MOV R11, UR5 ;  /* 0x00000005000b7c02 */ /* 0x000fc40008000f00 */
[----:B------:R-:W-:Y:S02]  /*6590*/  MOV R8, 0x70 ;  /* 0x0000007000087802 */ /* 0x000fe40000000f00 */
[----:B------:R-:W-:Y:S02]  /*65a0*/  MOV R12, 0x1 ;  /* 0x00000001000c7802 */ /* 0x000fe40000000f00 */
[----:B-1----:R-:W-:-:S07]  /*65b0*/  MOV R13, RZ ;  /* 0x000000ff000d7202 */ /* 0x002fce0000000f00 */
[----:B------:R-:W-:-:S07]  /*65c0*/  LEPC R20, `(.L_x_57) ;  /* 0x000000001014794e */ /* 0x000fce0000000000 */
[----:B--2--5:R-:W-:Y:S05]  /*65d0*/  CALL.ABS.NOINC R14 ;  /* 0x000000000e007343 */ /* 0x024fea0003c00000 */
.L_x_57:
[----:B------:R-:W-:Y:S01]  /*65e0*/  ULDC.64 UR4, c[0x0][0x730] ;  /* 0x0001cc0000047ab9 */ /* 0x000fe20000000a00 */
[----:B------:R-:W-:Y:S02]  /*65f0*/  LOP3.LUT R0, R2, 0x7f, RZ, 0xc0, !PT ;  /* 0x0000007f02007812 */ /* 0x000fe400078ec0ff */
[----:B------:R-:W-:Y:S01]  /*6600*/  ISETP.NE.U32.AND P0, PT, RZ, UR4, PT ;  /* 0x00000004ff007c0c */ /* 0x000fe2000bf05070 */
[----:B------:R-:W-:Y:S01]  /*6610*/  ULDC UR4, c[0x0][0x720] ;  /* 0x0001c80000047ab9 */ /* 0x000fe20000000800 */
[----:B------:R-:W-:Y:S02]  /*6620*/  IADD3 R0, R0, 0x1f, RZ ;  /* 0x0000001f00007810 */ /* 0x000fe40007ffe0ff */
[----:B------:R-:W-:-:S04]  /*6630*/  ISETP.NE.AND.EX P0, PT, RZ, UR5, PT, P0 ;  /* 0x00000005ff007c0c */ /* 0x000fc8000bf05300 */
[----:B-----5:R-:W-:Y:S02]  /*6640*/  FSEL R51, R22, UR4, !P0 ;  /* 0x0000000416337c08 */ /* 0x020fe4000c000000 */
[----:B------:R-:W-:-:S03]  /*6650*/  ISETP.GT.U32.AND P0, PT, R0, 0x3e, PT ;  /* 0x0000003e0000780c */ /* 0x000fc60003f04070 */
[-C--:B------:R-:W-:Y:S01]  /*6660*/  FMUL R7, R126, R51.reuse ;  /* 0x000000337e077220 */ /* 0x080fe20000400000 */
[-C--:B------:R-:W-:Y:S01]  /*6670*/  FMUL R8, R127, R51.reuse ;  /* 0x000000337f087220 */ /* 0x080fe20000400000 */
[-C--:B--2---:R-:W-:Y:S01]  /*6680*/  FMUL R9, R130, R51.reuse ;  /* 0x0000003382097220 */ /* 0x084fe20000400000 */
[-C--:B------:R-:W-:Y:S01]  /*6690*/  FMUL R10, R131, R51.reuse ;  /* 0x00000033830a7220 */ /* 0x080fe20000400000 */
[-C--:B---3--:R-:W-:Y:S01]  /*66a0*/  FMUL R4, R120, R51.reuse ;  /* 0x0000003378047220 */ /* 0x088fe20000400000 */
        /* <DEDUP_REMOVED lines=11> */
[----:B------:R-:W-:Y:S01]  /*6760*/  F2FP.BF16.F32.PACK_AB R7, R8, R7 ;  /* 0x000000070807723e */ /* 0x000fe200000010ff */
[----:B------:R-:W-:Y:S01]  /*6770*/  FMUL R105, R105, R51 ;  /* 0x0000003369697220 */ /* 0x000fe20000400000 */
[----:B------:R-:W-:Y:S01]  /*6780*/  F2FP.BF16.F32.PACK_AB R9, R10, R9 ;  /* 0x000000090a09723e */ /* 0x000fe200000010ff */
        /* <DEDUP_REMOVED lines=68> */
[----:B------:R-:W-:Y:S01]  /*6bd0*/  F2FP.BF16.F32.PACK_AB R11, R12, R11 ;  /* 0x0000000b0c0b723e */ /* 0x000fe200000010ff */
[----:B------:R-:W-:Y:S06]  /*6be0*/  @P0 BRA `(.L_x_58) ;  /* 0x0000000000040947 */ /* 0x000fec0003800000 */
[----:B------:R-:W-:-:S04]  /*6bf0*/  DEPBAR.LE SB0, 0x1 ;  /* 0x000080400000791a */ /* 0x000fc80000000000 */
.L_x_58:
[----:B------:R-:W-:Y:S05]  /*6c00*/  WARPSYNC.ALL ;  /* 0x0000000000007948 */ /* 0x000fea0003800000 */
[----:B------:R-:W-:Y:S01]  /*6c10*/  BAR.SYNC.DEFER_BLOCKING 0x1, 0x80 ;  /* 0x0042000000007b1d */ /* 0x000fe20000010000 */
[----:B------:R-:W-:Y:S02]  /*6c20*/  F2FP.BF16.F32.PACK_AB R13, R13, R14 ;  /* 0x0000000e0d0d723e */ /* 0x000fe400000010ff */
[----:B------:R-:W-:Y:S02]  /*6c30*/  F2FP.BF16.F32.PACK_AB R25, R25, R26 ;  /* 0x0000001a1919723e */ /* 0x000fe400000010ff */
[----:B------:R-:W-:Y:S01]  /*6c40*/  F2FP.BF16.F32.PACK_AB R12, R105, R104 ;  /* 0x00000068690c723e */ /* 0x000fe200000010ff */
[----:B------:R-:W-:Y:S01]  /*6c50*/  BSSY B0, `(.L_x_59) ;  /* 0x000001b000007945 */ /* 0x000fe20003800000 */
[----:B------:R-:W-:-:S02]  /*6c60*/  F2FP.BF16.F32.PACK_AB R14, R109, R108 ;  /* 0x0000006c6d0e723e */ /* 0x000fc400000010ff */
[----:B------:R-:W-:Y:S02]  /*6c70*/  F2FP.BF16.F32.PACK_AB R15, R15, R20 ;  /* 0x000000140f0f723e */ /* 0x000fe400000010ff */
[----:B------:R-:W-:Y:S02]  /*6c80*/  F2FP.BF16.F32.PACK_AB R24, R24, R3 ;  /* 0x000000031818723e */ /* 0x000fe400000010ff */
[----:B------:R-:W-:Y:S02]  /*6c90*/  F2FP.BF16.F32.PACK_AB R26, R117, R116 ;  /* 0x00000074751a723e */ /* 0x000fe400000010ff */
[----:B------:R-:W-:Y:S01]  /*6ca0*/  F2FP.BF16.F32.PACK_AB R27, R27, R28 ;  /* 0x0000001c1b1b723e */ /* 0x000fe200000010ff */
[----:B------:R1:W-:Y:S04]  /*6cb0*/  STSM.16.M88.4 [R19+0x20e00], R4 ;  /* 0x020e000413007844 */ /* 0x0003e80000000200 */
[----:B------:R1:W-:Y:S01]  /*6cc0*/  STSM.16.M88.4 [R18], R8 ;  /* 0x0000000812007844 */ /* 0x0003e20000000200 */
[----:B------:R-:W-:Y:S01]  /*6cd0*/  @!PT LDS RZ, [RZ] ;  /* 0x00000000fffff984 */ /* 0x000fe20000000800 */
[----:B------:R-:W-:Y:S01]  /*6ce0*/  @!PT LDS RZ, [RZ] ;  /* 0x00000000fffff984 */ /* 0x000fe20000000800 */
[----:B------:R-:W-:Y:S01]  /*6cf0*/  @!PT LDS RZ, [RZ] ;  /* 0x00000000fffff984 */ /* 0x000fe20000000800 */
[----:B------:R-:W-:Y:S01]  /*6d00*/  @!PT LDS RZ, [RZ] ;  /* 0x00000000fffff984 */ /* 0x000fe20000000800 */
[----:B------:R2:W-:Y:S06]  /*6d10*/  MEMBAR.ALL.CTA ;  /* 0x0000000000007992 */ /* 0x0005ec0000008000 */
[----:B--2---:R-:W2:Y:S02]  /*6d20*/  FENCE.VIEW.ASYNC.S ;  /* 0x00000000000073c6 */ /* 0x004ea40000000000 */
[----:B--2---:R-:W-:Y:S06]  /*6d30*/  BAR.SYNC.DEFER_BLOCKING 0x1, 0x80 ;  /* 0x0042000000007b1d */ /* 0x004fec0000010000 */
[----:B------:R-:W-:Y:S05]  /*6d40*/  @P0 BRA `(.L_x_60) ;  /* 0x00000000002c0947 */ /* 0x000fea0003800000 */
[----:B------:R-:W-:Y:S01]  /*6d50*/  ULDC.64 UR8, c[0x0][0x198] ;  /* 0x0000660000087ab9 */ /* 0x000fe20000000a00 */
[----:B------:R-:W-:Y:S02]  /*6d60*/  UIADD3 UR43, -UR54, URZ, URZ ;  /* 0x0000003f362b7290 */ /* 0x000fe4000fffe13f */
[----:B------:R-:W-:Y:S01]  /*6d70*/  UIADD3 UR6, UP0, UR8, 0x670, URZ ;  /* 0x0000067008067890 */ /* 0x000fe2000ff1e03f */
[----:B------:R-:W-:Y:S01]  /*6d80*/  ULDC UR4, c[0x0][0xa10] ;  /* 0x0002840000047ab9 */ /* 0x000fe20000000800 */
[----:B------:R-:W-:Y:S02]  /*6d90*/  UIADD3 UR40, UR58, 0x20e00, URZ ;  /* 0x00020e003a287890 */ /* 0x000fe4000fffe03f */
[----:B------:R-:W-:Y:S02]  /*6da0*/  UIMAD UR43, UR4, UR43, UR57 ;  /* 0x0000002b042b72a4 */ /* 0x000fe4000f8e0239 */
[----:B------:R-:W-:Y:S01]  /*6db0*/  UIADD3.X UR7, URZ, UR9, URZ, UP0, !UPT ;  /* 0x000000093f077290 */ /* 0x000fe200087fe43f */
[----:B------:R-:W-:-:S08]  /*6dc0*/  UMOV UR41, URZ ;  /* 0x0000003f00297c82 */ /* 0x000fd00008000000 */
[----:B------:R2:W-:Y:S01]  /*6dd0*/  UTMASTG.4D [UR40], [UR6] ;  /* 0x00000028060073b5 */ /* 0x0005e20008018000 */
[----:B------:R0:W-:Y:S01]  /*6de0*/  UTMACMDFLUSH ;  /* 0x00000000000079b7 */ /* 0x0001e20000000000 */
[----:B--2---:R-:W-:-:S04]  /*6df0*/  DEPBAR.LE SB0, 0x1 ;  /* 0x000080400000791a */ /* 0x004fc80000000000 */
.L_x_60:
[----:B------:R-:W-:Y:S05]  /*6e00*/  BSYNC B0 ;  /* 0x0000000000007941 */ /* 0x000fea0003800000 */
.L_x_59:
[----:B------:R-:W-:Y:S01]  /*6e10*/  BAR.SYNC.DEFER_BLOCKING 0x1, 0x80 ;  /* 0x0042000000007b1d */ /* 0x000fe20000010000 */
[----:B------:R-:W-:Y:S02]  /*6e20*/  F2FP.BF16.F32.PACK_AB R88, R89, R88 ;  /* 0x000000585958723e */ /* 0x000fe400000010ff */
[----:B------:R-:W-:Y:S02]  /*6e30*/  F2FP.BF16.F32.PACK_AB R96, R97, R96 ;  /* 0x000000606160723e */ /* 0x000fe400000010ff */
[----:B------:R-:W-:Y:S01]  /*6e40*/  F2FP.BF16.F32.PACK_AB R89, R21, R30 ;  /* 0x0000001e1559723e */ /* 0x000fe200000010ff */
[----:B------:R-:W-:Y:S01]  /*6e50*/  BSSY B0, `(.L_x_61) ;  /* 0x000001d000007945 */ /* 0x000fe20003800000 */
[----:B------:R-:W-:Y:S02]  /*6e60*/  F2FP.BF16.F32.PACK_AB R90, R93, R92 ;  /* 0x0000005c5d5a723e */ /* 0x000fe400000010ff */
[----:B------:R-:W-:Y:S02]  /*6e70*/  F2FP.BF16.F32.PACK_AB R91, R29, R32 ;  /* 0x000000201d5b723e */ /* 0x000fe400000010ff */
[----:B------:R-:W-:-:S02]  /*6e80*/  F2FP.BF16.F32.PACK_AB R97, R31, R34 ;  /* 0x000000221f61723e */ /* 0x000fc400000010ff */
        /* <DEDUP_REMOVED lines=9> */
[----:B---3--:R-:W3:Y:S02]  /*6f20*/  FENCE.VIEW.ASYNC.S ;  /* 0x00000000000073c6 */ /* 0x008ee40000000000 */
[----:B---3--:R-:W-:Y:S06]  /*6f30*/  BAR.SYNC.DEFER_BLOCKING 0x1, 0x80 ;  /* 0x0042000000007b1d */ /* 0x008fec0000010000 */
        /* <DEDUP_REMOVED lines=8> */
[----:B------:R-:W-:Y:S01]  /*6fc0*/  UMOV UR9, 0x20 ;  /* 0x0000002000097882 */ /* 0x000fe20000000000 */
[----:B------:R-:W-:Y:S01]  /*6fd0*/  UMOV UR10, UR42 ;  /* 0x0000002a000a7c82 */ /* 0x000fe20008000000 */
[----:B------:R-:W-:-:S06]  /*6fe0*/  UMOV UR12, UR44 ;  /* 0x0000002c000c7c82 */ /* 0x000fcc0008000000 */
[----:B------:R3:W-:Y:S01]  /*6ff0*/  UTMASTG.4D [UR8], [UR6] ;  /* 0x00000008060073b5 */ /* 0x0007e20008018000 */
[----:B------:R0:W-:Y:S01]  /*7000*/  UTMACMDFLUSH ;  /* 0x00000000000079b7 */ /* 0x0001e20000000000 */
[----:B---3--:R-:W-:-:S04]  /*7010*/  DEPBAR.LE SB0, 0x1 ;  /* 0x000080400000791a */ /* 0x008fc80000000000 */
.L_x_62:
[----:B------:R-:W-:Y:S05]  /*7020*/  BSYNC B0 ;  /* 0x0000000000007941 */ /* 0x000fea0003800000 */
.L_x_61:
        /* <DEDUP_REMOVED lines=17> */
[----:B----4-:R-:W4:Y:S02]  /*7140*/  FENCE.VIEW.ASYNC.S ;  /* 0x00000000000073c6 */ /* 0x010f240000000000 */
[----:B----4-:R-:W-:Y:S06]  /*7150*/  BAR.SYNC.DEFER_BLOCKING 0x1, 0x80 ;  /* 0x0042000000007b1d */ /* 0x010fec0000010000 */
        /* <DEDUP_REMOVED lines=13> */
[----:B----4-:R-:W-:-:S04]  /*7230*/  DEPBAR.LE SB0, 0x1 ;  /* 0x000080400000791a */ /* 0x010fc80000000000 */
.L_x_64:
[----:B------:R-:W-:Y:S05]  /*7240*/  BSYNC B0 ;  /* 0x0000000000007941 */ /* 0x000fea0003800000 */
.L_x_63:
        /* <DEDUP_REMOVED lines=17> */
[----:B-----5:R-:W5:Y:S02]  /*7360*/  FENCE.VIEW.ASYNC.S ;  /* 0x00000000000073c6 */ /* 0x020f640000000000 */
[----:B-----5:R-:W-:Y:S06]  /*7370*/  BAR.SYNC.DEFER_BLOCKING 0x1, 0x80 ;  /* 0x0042000000007b1d */ /* 0x020fec0000010000 */
        /* <DEDUP_REMOVED lines=13> */
[----:B-1----:R-:W-:-:S04]  /*7450*/  DEPBAR.LE SB0, 0x1 ;  /* 0x000080400000791a */ /* 0x002fc80000000000 */
.L_x_66:
[----:B------:R-:W-:Y:S05]  /*7460*/  BSYNC B0 ;  /* 0x0000000000007941 */ /* 0x000fea0003800000 */
.L_x_65:
[----:B------:R-:W-:Y:S06]  /*7470*/  BAR.SYNC.DEFER_BLOCKING 0x1, 0x80 ;  /* 0x0042000000007b1d */ /* 0x000fec0000010000 */
[----:B------:R-:W-:Y:S01]  /*7480*/  BSSY B0, `(.L_x_67) ;  /* 0x0000017000007945 */ /* 0x000fe20003800000 */
        /* <DEDUP_REMOVED lines=20> */
[----:B------:R1:W-:Y:S02]  /*75d0*/  UTMASTG.4D [UR8], [UR6] ;  /* 0x00000008060073b5 */ /* 0x0003e40008018000 */
[----:B-1----:R0:W-:Y:S02]  /*75e0*/  UTMACMDFLUSH ;  /* 0x00000000000079b7 */ /* 0x0021e40000000000 */
.L_x_68:
[----:B------:R-:W-:Y:S05]  /*75f0*/  BSYNC B0 ;  /* 0x0000000000007941 */ /* 0x000fea0003800000 */
.L_x_67:
[----:B------:R-:W-:Y:S01]  /*7600*/  ULEA UR4, UR56, 0xfffffff8, 0x3 ;  /* 0xfffffff838047891 */ /* 0x000fe2000f8e183f */
[----:B------:R-:W-:-:S04]  /*7610*/  DEPBAR.LE SB0, 0x0 ;  /* 0x000080000000791a */ /* 0x000fc80000000000 */
[----:B------:R-:W-:Y:S01]  /*7620*/  ULOP3.LUT UR4, UR4, 0x8, URZ, 0xc0, !UPT ;  /* 0x0000000804047892 */ /* 0x000fe2000f8ec03f */
[----:B------:R-:W-:-:S03]  /*7630*/  LOP3.LUT R137, R137, 0x1, RZ, 0x3c, !PT ;  /* 0x0000000189897812 */ /* 0x000fc600078e3cff */
[----:B------:R-:W-:-:S06]  /*7640*/  ULOP3.LUT UR4, UR4, 0x18, URZ, 0x3c, !UPT ;  /* 0x0000001804047892 */ /* 0x000fcc000f8e3c3f */
[----:B------:R-:W-:Y:S01]  /*7650*/  MOV R0, UR4 ;  /* 0x0000000400007c02 */ /* 0x000fe20008000f00 */
[----:B------:R-:W-:Y:S02]  /*7660*/  ULDC UR4, c[0x0][0xc] ;  /* 0x0000030000047ab9 */ /* 0x000fe40000000800 */
[----:B------:R-:W-:Y:S01]  /*7670*/  VIADD R17, R17, UR4 ;  /* 0x0000000411117c36 */ /* 0x000fe20008000000 */
[----:B------:R-:W-:Y:S01]  /*7680*/  ULDC UR4, c[0x0][0xa00] ;  /* 0x0002800000047ab9 */ /* 0x000fe20000000800 */
[----:B------:R1:W-:Y:S03]  /*7690*/  SYNCS.ARRIVE.TRANS64.A1T0 RZ, [R0+UR46+0x27490], RZ ;  /* 0x027490ff00ff79a7 */ /* 0x0003e6000810002e */
[----:B------:R-:W-:-:S13]  /*76a0*/  ISETP.GE.AND P0, PT, R17, UR4, PT ;  /* 0x0000000411007c0c */ /* 0x000fda000bf06270 */
[----:B-1----:R-:W-:Y:S05]  /*76b0*/  @!P0 BRA `(.L_x_69) ;  /* 0xffffff9400c88947 */ /* 0x002fea000383ffff */
[----:B------:R-:W-:Y:S05]  /*76c0*/  EXIT ;  /* 0x000000000000794d */ /* 0x000fea0003800000 */
.L_x_6:
[----:B------:R-:W-:-:S08]  /*76d0*/  NOP ;  /* 0x0000000000007918 */ /* 0x000fd00000000000 */
[----:B------:R-:W2:-:S00]  /*76e0*/  USETMAXREG.DEALLOC.CTAPOOL 0x18 ;  /* 0x00000018000079c8 */ /* 0x000e8000080e0500 */
[----:B------:R-:W-:-:S13]  /*76f0*/  PLOP3.LUT P3, PT, PT, PT, UP0, 0x80, 0x0 ;  /* 0x000000000000781c */ /* 0x000fda0003f6f008 */
[----:B--2---:R-:W-:Y:S05]  /*7700*/  @!P3 BRA `(.L_x_70) ;  /* 0x0000000800e4b947 */ /* 0x004fea0003800000 */
[----:B------:R-:W-:-:S13]  /*7710*/  PLOP3.LUT P2, PT, PT, PT, UP1, 0x80, 0x0 ;  /* 0x000000000000781c */ /* 0x000fda0003f4f018 */
[----:B-1----:R-:W-:Y:S05]  /*7720*/  @P2 EXIT ;  /* 0x000000000000294d */ /* 0x002fea0003800000 */
[----:B------:R-:W-:Y:S02]  /*7730*/  ULDC UR4, c[0x0][0xa00] ;  /* 0x0002800000047ab9 */ /* 0x000fe40000000800 */
[----:B------:R-:W-:-:S13]  /*7740*/  ISETP.GE.AND P2, PT, R17, UR4, PT ;  /* 0x0000000411007c0c */ /* 0x000fda000bf46270 */
[----:B------:R-:W-:Y:S05]  /*7750*/  @P2 EXIT ;  /* 0x000000000000294d */ /* 0x000fea0003800000 */
[----:B------:R-:W-:Y:S01]  /*7760*/  LOP3.LUT P2, RZ, R2, 0x1f, RZ, 0xc0, !PT ;  /* 0x0000001f02ff7812 */ /* 0x000fe2000784c0ff */
[----:B------:R-:W-:Y:S01]  /*7770*/  BSSY B0, `(.L_x_71) ;  /* 0x00000b1000007945 */ /* 0x000fe20003800000 */
[----:B------:R-:W-:Y:S01]  /*7780*/  MOV R4, 0x1 ;  /* 0x0000000100047802 */ /* 0x000fe20000000f00 */
[----:B------:R-:W-:Y:S01]  /*7790*/  ULOP3.LUT UR22, UR60, 0x2, URZ, 0xfc, !UPT ;  /* 0x000000023c167892 */ /* 0x000fe2000f8efc3f */
[----:B------:R-:W-:Y:S01]  /*77a0*/  PLOP3.LUT P0, PT, P2, P0, PT, 0x2a, 0x0 ;  /* 0x000000000000781c */ /* 0x000fe20001700572 */
[----:B------:R-:W-:Y:S01]  /*77b0*/  ULDC UR23, c[0x0][0xc] ;  /* 0x0000030000177ab9 */ /* 0x000fe20000000800 */
[----:B------:R-:W-:Y:S01]  /*77c0*/  MOV R0, RZ ;  /* 0x000000ff00007202 */ /* 0x000fe20000000f00 */
[----:B------:R-:W-:Y:S01]  /*77d0*/  ULDC.64 UR20, c[0x0][0x198] ;  /* 0x0000660000147ab9 */ /* 0x000fe20000000a00 */
[----:B------:R-:W-:Y:S01]  /*77e0*/  MOV R5, 0x1 ;  /* 0x0000000100057802 */ /* 0x000fe20000000f00 */
[----:B------:R-:W-:-:S08]  /*77f0*/  ULDC UR24, c[0x0][0xa00] ;  /* 0x0002800000187ab9 */ /* 0x000fd00000000800 */
.L_x_86:
[----:B------:R-:W1:Y:S01]  /*7800*/  LDC R6, c[0x0][0xa04] ;  /* 0x00028100ff067b82 */ /* 0x000e620000000800 */
[----:B------:R-:W-:Y:S01]  /*7810*/  MOV R7, R17 ;  /* 0x0000001100077202 */ /* 0x000fe20000000f00 */
[----:B------:R-:W-:-:S06]  /*7820*/  UMOV UR4, 0xffffffff ;  /* 0xffffffff00047882 */ /* 0x000fcc0000000000 */
[----:B------:R-:W2:Y:S08]  /*7830*/  LDC R10, c[0x0][0xa10] ;  /* 0x00028400ff0a7b82 */ /* 0x000eb00000000800 */
[----:B------:R-:W3:Y:S01]  /*7840*/  LDC R13, c[0x0][0xa1c] ;  /* 0x00028700ff0d7b82 */ /* 0x000ee20000000800 */
[----:B-1----:R-:W-:Y:S02]  /*7850*/  ISETP.NE.AND P2, PT, R6, 0x1, PT ;  /* 0x000000010600780c */ /* 0x002fe40003f45270 */
[----:B--2---:R-:W-:-:S11]  /*7860*/  ISETP.NE.AND P3, PT, R10, 0x1, PT ;  /* 0x000000010a00780c */ /* 0x004fd60003f65270 */
[----:B------:R-:W1:Y:S01]  /*7870*/  @P2 LDC.64 R8, c[0x0][0xa08] ;  /* 0x00028200ff082b82 */ /* 0x000e620000000a00 */
[----:B---3--:R-:W-:-:S07]  /*7880*/  ISETP.NE.AND P4, PT, R13, 0x1, PT ;  /* 0x000000010d00780c */ /* 0x008fce0003f85270 */
[----:B------:R-:W2:Y:S08]  /*7890*/  @P3 LDC R12, c[0x0][0xa14] ;  /* 0x00028500ff0c3b82 */ /* 0x000eb00000000800 */
[----:B------:R-:W3:Y:S08]  /*78a0*/  @P3 LDC R11, c[0x0][0xa18] ;  /* 0x00028600ff0b3b82 */ /* 0x000ef00000000800 */
[----:B------:R-:W4:Y:S01]  /*78b0*/  @P4 LDC.64 R2, c[0x0][0xa20] ;  /* 0x00028800ff024b82 */ /* 0x000f220000000a00 */
[----:B-1----:R-:W-:-:S05]  /*78c0*/  @P2 IMAD.HI.U32 R8, R17, R8, RZ ;  /* 0x0000000811082227 */ /* 0x002fca00078e00ff */
[----:B------:R-:W-:-:S04]  /*78d0*/  @P2 SHF.R.U32.HI R7, RZ, R9, R8 ;  /* 0x00000009ff072219 */ /* 0x000fc80000011608 */
[----:B------:R-:W-:Y:S01]  /*78e0*/  MOV R9, R7 ;  /* 0x0000000700097202 */ /* 0x000fe20000000f00 */
[----:B--2---:R-:W-:-:S05]  /*78f0*/  @P3 IMAD.HI.U32 R8, R7, R12, RZ ;  /* 0x0000000c07083227 */ /* 0x004fca00078e00ff */
[----:B---3--:R-:W-:-:S05]  /*7900*/  @P3 SHF.R.U32.HI R9, RZ, R11, R8 ;  /* 0x0000000bff093219 */ /* 0x008fca0000011608 */
[----:B----4-:R-:W-:Y:S01]  /*7910*/  @P4 IMAD.HI.U32 R8, R9, R2, RZ ;  /* 0x0000000209084227 */ /* 0x010fe200078e00ff */
[----:B------:R-:W-:-:S04]  /*7920*/  MOV R2, R9 ;  /* 0x0000000900027202 */ /* 0x000fc80000000f00 */
[----:B------:R-:W-:Y:S02]  /*7930*/  @P4 SHF.R.U32.HI R2, RZ, R3, R8 ;  /* 0x00000003ff024219 */ /* 0x000fe40000011608 */
[----:B------:R-:W-:-:S03]  /*7940*/  IADD3 R3, -R9, RZ, RZ ;  /* 0x000000ff09037210 */ /* 0x000fc60007ffe1ff */
[----:B------:R-:W-:Y:S02]  /*7950*/  IMAD.MOV R2, RZ, RZ, -R2 ;  /* 0x000000ffff027224 */ /* 0x000fe400078e0a02 */
[----:B------:R-:W-:Y:S02]  /*7960*/  IMAD R10, R10, R3, R7 ;  /* 0x000000030a0a7224 */ /* 0x000fe400078e0207 */
[----:B------:R-:W-:Y:S01]  /*7970*/  IMAD R2, R13, R2, R9 ;  /* 0x000000020d027224 */ /* 0x000fe200078e0209 */
[----:B------:R-:W-:Y:S06]  /*7980*/  BRA.DIV UR4, `(.L_x_72) ;  /* 0x0000001e04cc7947 */ /* 0x000fec000b800000 */
[----:B------:R-:W-:-:S13]  /*7990*/  ELECT P6, URZ, PT ;  /* 0x00000000003f782f */ /* 0x000fda00038c0000 */
.L_x_123:
[----:B------:R-:W-:Y:S01]  /*79a0*/  IADD3 R3, -R7, RZ, RZ ;  /* 0x000000ff07037210 */ /* 0x000fe20007ffe1ff */
[----:B------:R-:W-:Y:S04]  /*79b0*/  BSSY B1, `(.L_x_73) ;  /* 0x000003f000017945 */ /* 0x000fe80003800000 */
[----:B------:R-:W-:Y:S01]  /*79c0*/  IMAD R3, R6, R3, R17 ;  /* 0x0000000306037224 */ /* 0x000fe200078e0211 */
[----:B------:R-:W-:-:S04]  /*79d0*/  MOV R6, RZ ;  /* 0x000000ff00067202 */ /* 0x000fc80000000f00 */
[----:B------:R-:W-:Y:S01]  /*79e0*/  SHF.L.U32 R3, R3, 0x7, RZ ;  /* 0x0000000703037819 */ /* 0x000fe200000006ff */
[----:B------:R-:W-:Y:S06]  /*79f0*/  @!P6 BRA `(.L_x_74) ;  /* 0x0000000000e8e947 */ /* 0x000fec0003800000 */
[----:B------:R-:W1:Y:S01]  /*7a00*/  S2R R7, SR_CgaCtaId ;  /* 0x0000000000077919 */ /* 0x000e620000008800 */
[----:B------:R-:W-:-:S04]  /*7a10*/  MOV R6, 0x400 ;  /* 0x0000040000067802 */ /* 0x000fc80000000f00 */
[----:B-1----:R-:W-:Y:S02]  /*7a20*/  LEA R9, R7, R6, 0x18 ;  /* 0x0000000607097211 */ /* 0x002fe400078ec0ff */
[----:B------:R-:W-:Y:S02]  /*7a30*/  SHF.L.U32 R6, R5, 0x1f, RZ ;  /* 0x0000001f05067819 */ /* 0x000fe400000006ff */
[----:B------:R-:W-:-:S04]  /*7a40*/  LEA R7, R0, R9, 0x3 ;  /* 0x0000000900077211 */ /* 0x000fc800078e18ff */
[----:B------:R-:W1:Y:S02]  /*7a50*/  SYNCS.PHASECHK.TRANS64.TRYWAIT P2, [R7+URZ+0x27460], R6 ;  /* 0x02746006070075a7 */ /* 0x000e64000804017f */
[----:B-1----:R-:W-:Y:S05]  /*7a60*/  @!P2 BRA `(.L_x_75) ;  /* 0x0000001c00b4a947 */ /* 0x002fea0003800000 */
.L_x_124:
[----:B------:R-:W-:Y:S01]  /*7a70*/  UPRMT UR4, UR22, 0x9910, URZ ;  /* 0x0000991016047896 */ /* 0x000fe2000800003f */
[----:B-1----:R-:W-:-:S03]  /*7a80*/  @P1 MOV R6, 0x5000 ;  /* 0x0000500000061802 */ /* 0x002fc60000000f00 */
[----:B------:R-:W-:Y:S01]  /*7a90*/  UISETP.NE.AND UP0, UPT, UR4, 0x2, UPT ;  /* 0x000000020400788c */ /* 0x000fe2000bf05270 */
[----:B------:R1:W-:Y:S05]  /*7aa0*/  @P1 SYNCS.ARRIVE.TRANS64 RZ, [R7+URZ+0x27450], R6 ;  /* 0x0274500607ff19a7 */ /* 0x0003ea000800003f */
[----:B------:R-:W-:-:S13]  /*7ab0*/  PLOP3.LUT P2, PT, PT, PT, UP0, 0x80, 0x0 ;  /* 0x000000000000781c */ /* 0x000fda0003f4f008 */
[----:B-1----:R-:W-:Y:S05]  /*7ac0*/  @P2 BRA `(.L_x_76) ;  /* 0x0000000000042947 */ /* 0x002fea0003800000 */
[----:B------:R-:W-:Y:S01]  /*7ad0*/  BPT.TRAP 0x1 ;  /* 0x000000040000795c */ /* 0x000fe20000300000 */
.L_x_76:
[----:B------:R-:W-:Y:S05]  /*7ae0*/  @P0 BRA `(.L_x_77) ;  /* 0x0000000000040947 */ /* 0x000fea0003800000 */
[----:B------:R-:W-:Y:S01]  /*7af0*/  BPT.TRAP 0x1 ;  /* 0x000000040000795c */ /* 0x000fe20000300000 */
.L_x_77:
[----:B------:R-:W-:Y:S01]  /*7b00*/  R2UR UR5, R9 ;  /* 0x00000000090572ca */ /* 0x000fe200000e0000 */
[----:B------:R-:W-:Y:S01]  /*7b10*/  UIADD3 UR4, UP0, UR20, 0xf0, URZ ;  /* 0x000000f014047890 */ /* 0x000fe2000ff1e03f */
[----:B------:R-:W-:Y:S01]  /*7b20*/  R2UR UR14, R0 ;  /* 0x00000000000e72ca */ /* 0x000fe200000e0000 */
[----:B------:R-:W-:Y:S01]  /*7b30*/  UMOV UR10, URZ ;  /* 0x0000003f000a7c82 */ /* 0x000fe20008000000 */
[----:B------:R-:W-:Y:S01]  /*7b40*/  R2UR UR9, R7 ;  /* 0x00000000070972ca */ /* 0x000fe200000e0000 */
[----:B------:R-:W-:Y:S01]  /*7b50*/  UMOV UR6, 0x0 ;  /* 0x0000000000067882 */ /* 0x000fe20000000000 */
[----:B------:R-:W-:Y:S01]  /*7b60*/  R2UR UR11, R3 ;  /* 0x00000000030b72ca */ /* 0x000fe200000e0000 */
[----:B------:R-:W-:Y:S01]  /*7b70*/  UMOV UR7, 0x10000000 ;  /* 0x1000000000077882 */ /* 0x000fe20000000000 */
[----:B------:R-:W-:Y:S01]  /*7b80*/  R2UR UR12, R10 ;  /* 0x000000000a0c72ca */ /* 0x000fe200000e0000 */
[----:B------:R-:W-:Y:S01]  /*7b90*/  UMOV UR16, 0x20 ;  /* 0x0000002000107882 */ /* 0x000fe20000000000 */
[----:B------:R-:W-:Y:S01]  /*7ba0*/  R2UR UR13, R2 ;  /* 0x00000000020d72ca */ /* 0x000fe200000e0000 */
[----:B------:R-:W-:Y:S01]  /*7bb0*/  UMOV UR18, 0x40 ;  /* 0x0000004000127882 */ /* 0x000fe20000000000 */
[----:B------:R-:W-:-:S03]  /*7bc0*/  VIADD R0, R0, 0x1 ;  /* 0x0000000100007836 */ /* 0x000fc60000000000 */
[----:B------:R-:W-:Y:S02]  /*7bd0*/  UIMAD UR14, UR14, 0x5000, UR5 ;  /* 0x000050000e0e78a4 */ /* 0x000fe4000f8e0205 */
[----:B------:R-:W-:Y:S01]  /*7be0*/  UIADD3 UR9, UR9, 0x27450, URZ ;  /* 0x0002745009097890 */ /* 0x000fe2000fffe03f */
[C---:B------:R-:W-:Y:S01]  /*7bf0*/  ISETP.NE.AND P2, PT, R0.reuse, 0x2, PT ;  /* 0x000000020000780c */ /* 0x040fe20003f45270 */
[----:B------:R-:W-:Y:S02]  /*7c00*/  UIADD3.X UR5, URZ, UR21, URZ, UP0, !UPT ;  /* 0x000000153f057290 */ /* 0x000fe400087fe43f */
[----:B------:R-:W-:Y:S01]  /*7c10*/  UIADD3 UR15, UR14, 0x1000, URZ ;  /* 0x000010000e0f7890 */ /* 0x000fe2000fffe03f */
[----:B------:R-:W-:Y:S01]  /*7c20*/  SEL R6, RZ, 0x1, P2 ;  /* 0x00000001ff067807 */ /* 0x000fe20001000000 */
[----:B------:R-:W-:Y:S01]  /*7c30*/  UIADD3 UR17, UR14, 0x2000, URZ ;  /* 0x000020000e117890 */ /* 0x000fe2000fffe03f */
[----:B------:R-:W-:Y:S01]  /*7c40*/  SEL R0, R0, RZ, P2 ;  /* 0x000000ff00007207 */ /* 0x000fe20001000000 */
[----:B------:R-:W-:Y:S01]  /*7c50*/  UMOV UR8, UR14 ;  /* 0x0000000e00087c82 */ /* 0x000fe20008000000 */
[----:B------:R-:W-:Y:S01]  /*7c60*/  UIADD3 UR19, UR14, 0x3000, URZ ;  /* 0x000030000e137890 */ /* 0x000fe2000fffe03f */
[----:B------:R-:W-:Y:S01]  /*7c70*/  LOP3.LUT R5, R5, R6, RZ, 0x3c, !PT ;  /* 0x0000000605057212 */ /* 0x000fe200078e3cff */
[----:B------:R1:W-:Y:S01]  /*7c80*/  UTMALDG.4D [UR8], [UR4], desc[UR6] ;  /* 0x00000608040075b4 */ /* 0x0003e20008019000 */
[----:B------:R-:W-:Y:S01]  /*7c90*/  MOV R6, 0x40 ;  /* 0x0000004000067802 */ /* 0x000fe20000000f00 */
[----:B-1----:R-:W-:Y:S01]  /*7ca0*/  UMOV UR8, UR15 ;  /* 0x0000000f00087c82 */ /* 0x002fe20008000000 */
[----:B------:R-:W-:Y:S01]  /*7cb0*/  UMOV UR10, UR16 ;  /* 0x00000010000a7c82 */ /* 0x000fe20008000000 */
[----:B------:R-:W-:Y:S01]  /*7cc0*/  UIADD3 UR15, UR14, 0x4000, URZ ;  /* 0x000040000e0f7890 */ /* 0x000fe2000fffe03f */
[----:B------:R1:W-:Y:S02]  /*7cd0*/  UTMALDG.4D [UR8], [UR4], desc[UR6] ;  /* 0x00000608040075b4 */ /* 0x0003e40008019000 */
[----:B------:R-:W-:Y:S01]  /*7ce0*/  UMOV UR14, 0x60 ;  /* 0x00000060000e7882 */ /* 0x000fe20000000000 */
[----:B-1----:R-:W-:Y:S01]  /*7cf0*/  UMOV UR8, UR17 ;  /* 0x0000001100087c82 */ /* 0x002fe20008000000 */
[----:B------:R-:W-:-:S02]  /*7d00*/  UMOV UR10, UR18 ;  /* 0x00000012000a7c82 */ /* 0x000fc40008000000 */
[----:B------:R1:W-:Y:S02]  /*7d10*/  UTMALDG.4D [UR8], [UR4], desc[UR6] ;  /* 0x00000608040075b4 */ /* 0x0003e40008019000 */
[----:B-1----:R-:W-:Y:S01]  /*7d20*/  UMOV UR8, UR19 ;  /* 0x0000001300087c82 */ /* 0x002fe20008000000 */
[----:B------:R-:W-:Y:S01]  /*7d30*/  UMOV UR10, UR14 ;  /* 0x0000000e000a7c82 */ /* 0x000fe20008000000 */
[----:B------:R-:W-:Y:S01]  /*7d40*/  UMOV UR14, 0x80 ;  /* 0x00000080000e7882 */ /* 0x000fe20000000000 */
[----:B------:R1:W-:Y:S02]  /*7d50*/  UTMALDG.4D [UR8], [UR4], desc[UR6] ;  /* 0x00000608040075b4 */ /* 0x0003e40008019000 */
[----:B-1----:R-:W-:Y:S01]  /*7d60*/  UMOV UR8, UR15 ;  /* 0x0000000f00087c82 */ /* 0x002fe20008000000 */
[----:B------:R-:W-:Y:S02]  /*7d70*/  UMOV UR10, UR14 ;  /* 0x0000000e000a7c82 */ /* 0x000fe40008000000 */
[----:B------:R1:W-:Y:S02]  /*7d80*/  UTMALDG.4D [UR8], [UR4], desc[UR6] ;  /* 0x00000608040075b4 */ /* 0x0003e40008019000 */
[----:B-1----:R-:W-:Y:S01]  /*7d90*/  NOP ;  /* 0x0000000000007918 */ /* 0x002fe20000000000 */
.L_x_74:
[----:B------:R-:W-:Y:S05]  /*7da0*/  BSYNC B1 ;  /* 0x0000000000017941 */ /* 0x000fea0003800000 */
.L_x_73:
[----:B------:R-:W-:Y:S01]  /*7db0*/  LOP3.LUT P2, RZ, R4, 0xff, RZ, 0xc0, !PT ;  /* 0x000000ff04ff7812 */ /* 0x000fe2000784c0ff */
[----:B------:R-:W-:-:S12]  /*7dc0*/  BSSY B1, `(.L_x_78) ;  /* 0x0000009000017945 */ /* 0x000fd80003800000 */
[----:B------:R-:W-:Y:S05]  /*7dd0*/  @!P2 BRA `(.L_x_79) ;  /* 0x00000000001ca947 */ /* 0x000fea0003800000 */
[----:B------:R-:W1:Y:S01]  /*7de0*/  S2R R7, SR_CgaCtaId ;  /* 0x0000000000077919 */ /* 0x000e620000008800 */
[----:B------:R-:W-:-:S04]  /*7df0*/  MOV R4, 0x400 ;  /* 0x0000040000047802 */ /* 0x000fc80000000f00 */
[----:B-1----:R-:W-:Y:S02]  /*7e00*/  LEA R7, R7, R4, 0x18 ;  /* 0x0000000407077211 */ /* 0x002fe400078ec0ff */
[----:B------:R-:W-:Y:S02]  /*7e10*/  SHF.L.U32 R4, RZ, 0x1f, RZ ;  /* 0x0000001fff047819 */ /* 0x000fe400000006ff */
[----:B------:R1:W-:Y:S02]  /*7e20*/  SYNCS.ARRIVE.TRANS64.A1T0 RZ, [R7+URZ+0x274b0], RZ ;  /* 0x0274b0ff07ff79a7 */ /* 0x0003e4000810003f */
[----:B------:R-:W2:Y:S02]  /*7e30*/  SYNCS.PHASECHK.TRANS64.TRYWAIT P2, [R7+URZ+0x274b0], R4 ;  /* 0x0274b004070075a7 */ /* 0x000ea4000804017f */
[----:B-12---:R-:W-:Y:S05]  /*7e40*/  @!P2 BRA `(.L_x_80) ;  /* 0x0000001800d0a947 */ /* 0x006fea0003800000 */
.L_x_79:
[----:B------:R-:W-:Y:S05]  /*7e50*/  BSYNC B1 ;  /* 0x0000000000017941 */ /* 0x000fea0003800000 */
.L_x_78:
[----:B------:R-:W-:Y:S04]  /*7e60*/  BSSY B1, `(.L_x_81) ;  /* 0x000003d000017945 */ /* 0x000fe80003800000 */
[----:B------:R-:W-:Y:S05]  /*7e70*/  @!P6 BRA `(.L_x_82) ;  /* 0x0000000000ece947 */ /* 0x000fea0003800000 */
[----:B-1----:R-:W1:Y:S01]  /*7e80*/  S2R R7, SR_CgaCtaId ;  /* 0x0000000000077919 */ /* 0x002e620000008800 */
[----:B------:R-:W-:Y:S02]  /*7e90*/  MOV R4, 0x400 ;  /* 0x0000040000047802 */ /* 0x000fe40000000f00 */
[----:B------:R-:W-:Y:S02]  /*7ea0*/  SHF.L.U32 R9, R5, 0x1f, RZ ;  /* 0x0000001f05097819 */ /* 0x000fe400000006ff */
[----:B-1----:R-:W-:-:S04]  /*7eb0*/  LEA R7, R7, R4, 0x18 ;  /* 0x0000000407077211 */ /* 0x002fc800078ec0ff */
[----:B------:R-:W-:-:S04]  /*7ec0*/  LEA R4, R0, R7, 0x3 ;  /* 0x0000000700047211 */ /* 0x000fc800078e18ff */
[----:B------:R-:W1:Y:S02]  /*7ed0*/  SYNCS.PHASECHK.TRANS64.TRYWAIT P2, [R4+URZ+0x27460], R9 ;  /* 0x02746009040075a7 */ /* 0x000e64000804017f */
[----:B-1----:R-:W-:Y:S05]  /*7ee0*/  @!P2 BRA `(.L_x_83) ;  /* 0x0000001800bca947 */ /* 0x002fea0003800000 */
.L_x_125:
[----:B------:R-:W-:Y:S01]  /*7ef0*/  UPRMT UR4, UR22, 0x9910, URZ ;  /* 0x0000991016047896 */ /* 0x000fe2000800003f */
[----:B-1----:R-:W-:-:S03]  /*7f00*/  @P1 MOV R9, 0x5000 ;  /* 0x0000500000091802 */ /* 0x002fc60000000f00 */
[----:B------:R-:W-:Y:S01]  /*7f10*/  UISETP.NE.AND UP0, UPT, UR4, 0x2, UPT ;  /* 0x000000020400788c */ /* 0x000fe2000bf05270 */
[----:B------:R1:W-:Y:S05]  /*7f20*/  @P1 SYNCS.ARRIVE.TRANS64 RZ, [R4+URZ+0x27450], R9 ;  /* 0x0274500904ff19a7 */ /* 0x0003ea000800003f */
[----:B------:R-:W-:-:S13]  /*7f30*/  PLOP3.LUT P2, PT, PT, PT, UP0, 0x80, 0x0 ;  /* 0x000000000000781c */ /* 0x000fda0003f4f008 */
[----:B-1----:R-:W-:Y:S05]  /*7f40*/  @P2 BRA `(.L_x_84) ;  /* 0x0000000000042947 */ /* 0x002fea0003800000 */
[----:B------:R-:W-:Y:S01]  /*7f50*/  BPT.TRAP 0x1 ;  /* 0x000000040000795c */ /* 0x000fe20000300000 */
.L_x_84:
[----:B------:R-:W-:Y:S05]  /*7f60*/  @P0 BRA `(.L_x_85) ;  /* 0x0000000000040947 */ /* 0x000fea0003800000 */
[----:B------:R-:W-:Y:S01]  /*7f70*/  BPT.TRAP 0x1 ;  /* 0x000000040000795c */ /* 0x000fe20000300000 */
.L_x_85:
        /* <DEDUP_REMOVED lines=12> */
[----:B------:R-:W-:-:S02]  /*8040*/  R2UR UR13, R2 ;  /* 0x00000000020d72ca */ /* 0x000fc400000e0000 */
[----:B------:R-:W-:Y:S01]  /*8050*/  IADD3 R0, R0, 0x1, RZ ;  /* 0x0000000100007810 */ /* 0x000fe20007ffe0ff */
[----:B------:R-:W-:Y:S02]  /*8060*/  UIMAD UR14, UR14, 0x5000, UR5 ;  /* 0x000050000e0e78a4 */ /* 0x000fe4000f8e0205 */
[----:B------:R-:W-:Y:S01]  /*8070*/  UIADD3.X UR5, URZ, UR21, URZ, UP0, !UPT ;  /* 0x000000153f057290 */ /* 0x000fe200087fe43f */
[C---:B------:R-:W-:Y:S01]  /*8080*/  ISETP.NE.AND P2, PT, R0.reuse, 0x2, PT ;  /* 0x000000020000780c */ /* 0x040fe20003f45270 */
[----:B------:R-:W-:Y:S02]  /*8090*/  UIADD3 UR11, UR11, UR8, URZ ;  /* 0x000000080b0b7290 */ /* 0x000fe4000fffe03f */
[----:B------:R-:W-:Y:S01]  /*80a0*/  UIADD3 UR9, UR9, 0x27450, URZ ;  /* 0x0002745009097890 */ /* 0x000fe2000fffe03f */
[----:B------:R-:W-:Y:S01]  /*80b0*/  SEL R2, RZ, 0x1, P2 ;  /* 0x00000001ff027807 */ /* 0x000fe20001000000 */
[----:B------:R-:W-:Y:S01]  /*80c0*/  UIADD3 UR15, UR14, 0x1000, URZ ;  /* 0x000010000e0f7890 */ /* 0x000fe2000fffe03f */
[----:B------:R-:W-:Y:S01]  /*80d0*/  SEL R0, R0, RZ, P2 ;  /* 0x000000ff00007207 */ /* 0x000fe20001000000 */
[----:B------:R-:W-:Y:S01]  /*80e0*/  UIADD3 UR17, UR14, 0x2000, URZ ;  /* 0x000020000e117890 */ /* 0x000fe2000fffe03f */
[----:B------:R-:W-:Y:S01]  /*80f0*/  LOP3.LUT R5, R5, R2, RZ, 0x3c, !PT ;  /* 0x0000000205057212 */ /* 0x000fe200078e3cff */
[----:B------:R-:W-:Y:S01]  /*8100*/  UMOV UR8, UR14 ;  /* 0x0000000e00087c82 */ /* 0x000fe20008000000 */
[----:B------:R-:W-:-:S02]  /*8110*/  UIADD3 UR19, UR14, 0x3000, URZ ;  /* 0x000030000e137890 */ /* 0x000fc4000fffe03f */
[----:B------:R1:W-:Y:S02]  /*8120*/  UTMALDG.4D [UR8], [UR4], desc[UR6] ;  /* 0x00000608040075b4 */ /* 0x0003e40008019000 */
[----:B-1----:R-:W-:Y:S01]  /*8130*/  UMOV UR8, UR15 ;  /* 0x0000000f00087c82 */ /* 0x002fe20008000000 */
[----:B------:R-:W-:Y:S01]  /*8140*/  UMOV UR10, UR16 ;  /* 0x00000010000a7c82 */ /* 0x000fe20008000000 */
[----:B------:R-:W-:Y:S01]  /*8150*/  UIADD3 UR15, UR14, 0x4000, URZ ;  /* 0x000040000e0f7890 */ /* 0x000fe2000fffe03f */
[----:B------:R1:W-:Y:S02]  /*8160*/  UTMALDG.4D [UR8], [UR4], desc[UR6] ;  /* 0x00000608040075b4 */ /* 0x0003e40008019000 */
[----:B------:R-:W-:Y:S01]  /*8170*/  UMOV UR14, 0x60 ;  /* 0x00000060000e7882 */ /* 0x000fe20000000000 */
[----:B-1----:R-:W-:Y:S01]  /*8180*/  UMOV UR8, UR17 ;  /* 0x0000001100087c82 */ /* 0x002fe20008000000 */
[----:B------:R-:W-:Y:S02]  /*8190*/  UMOV UR10, UR18 ;  /* 0x00000012000a7c82 */ /* 0x000fe40008000000 */
[----:B------:R1:W-:Y:S02]  /*81a0*/  UTMALDG.4D [UR8], [UR4], desc[UR6] ;  /* 0x00000608040075b4 */ /* 0x0003e40008019000 */
[----:B-1----:R-:W-:Y:S01]  /*81b0*/  UMOV UR8, UR19 ;  /* 0x0000001300087c82 */ /* 0x002fe20008000000 */
[----:B------:R-:W-:Y:S01]  /*81c0*/  UMOV UR10, UR14 ;  /* 0x0000000e000a7c82 */ /* 0x000fe20008000000 */
[----:B------:R-:W-:Y:S01]  /*81d0*/  UMOV UR14, 0x80 ;  /* 0x00000080000e7882 */ /* 0x000fe20000000000 */
[----:B------:R1:W-:Y:S02]  /*81e0*/  UTMALDG.4D [UR8], [UR4], desc[UR6] ;  /* 0x00000608040075b4 */ /* 0x0003e40008019000 */
[----:B-1----:R-:W-:Y:S01]  /*81f0*/  UMOV UR8, UR15 ;  /* 0x0000000f00087c82 */ /* 0x002fe20008000000 */
[----:B------:R-:W-:-:S02]  /*8200*/  UMOV UR10, UR14 ;  /* 0x0000000e000a7c82 */ /* 0x000fc40008000000 */
[----:B------:R2:W-:Y:S02]  /*8210*/  UTMALDG.4D [UR8], [UR4], desc[UR6] ;  /* 0x00000608040075b4 */ /* 0x0005e40008019000 */
[----:B--2---:R-:W-:Y:S01]  /*8220*/  NOP ;  /* 0x0000000000007918 */ /* 0x004fe20000000000 */
.L_x_82:
[----:B------:R-:W-:Y:S05]  /*8230*/  BSYNC B1 ;  /* 0x0000000000017941 */ /* 0x000fea0003800000 */
.L_x_81:
[----:B------:R-:W-:Y:S02]  /*8240*/  IADD3 R17, R17, UR23, RZ ;  /* 0x0000001711117c10 */ /* 0x000fe4000fffe0ff */
[----:B-1----:R-:W-:Y:S02]  /*8250*/  PRMT R4, RZ, 0x7610, R4 ;  /* 0x00007610ff047816 */ /* 0x002fe40000000004 */
[----:B------:R-:W-:-:S13]  /*8260*/  ISETP.GE.AND P2, PT, R17, UR24, PT ;  /* 0x0000001811007c0c */ /* 0x000fda000bf46270 */
[----:B------:R-:W-:Y:S05]  /*8270*/  @!P2 BRA `(.L_x_86) ;  /* 0xfffffff40060a947 */ /* 0x000fea000383ffff */
[----:B------:R-:W-:Y:S05]  /*8280*/  BSYNC B0 ;  /* 0x0000000000007941 */ /* 0x000fea0003800000 */
.L_x_71:
[----:B------:R-:W-:Y:S05]  /*8290*/  EXIT ;  /* 0x000000000000794d */ /* 0x000fea0003800000 */
.L_x_70:
[----:B-1----:R-:W-:Y:S02]  /*82a0*/  ULDC UR4, c[0x0][0xa00] ;  /* 0x0002800000047ab9 */ /* 0x002fe40000000800 */
[----:B------:R-:W-:-:S13]  /*82b0*/  ISETP.GE.AND P0, PT, R17, UR4, PT ;  /* 0x0000000411007c0c */ /* 0x000fda000bf06270 */
[----:B------:R-:W-:Y:S05]  /*82c0*/  @P0 EXIT ;  /* 0x000000000000094d */ /* 0x000fea0003800000 */
[----:B------:R-:W-:Y:S01]  /*82d0*/  LOP3.LUT P0, RZ, R2, 0x1f, RZ, 0xc0, !PT ;  /* 0x0000001f02ff7812 */ /* 0x000fe2000780c0ff */
[----:B------:R-:W-:Y:S01]  /*82e0*/  BSSY B0, `(.L_x_87) ;  /* 0x0000132000007945 */ /* 0x000fe20003800000 */
[----:B------:R-:W-:Y:S01]  /*82f0*/  MOV R4, 0x1 ;  /* 0x0000000100047802 */ /* 0x000fe20000000f00 */
[----:B------:R-:W-:Y:S01]  /*8300*/  IMAD.MOV.U32 R5, RZ, RZ, RZ ;  /* 0x000000ffff057224 */ /* 0x000fe200078e00ff */
[----:B------:R-:W-:Y:S01]  /*8310*/  PLOP3.LUT P0, PT, P0, P2, PT, 0x2a, 0x0 ;  /* 0x000000000000781c */ /* 0x000fe20000704572 */
[----:B------:R-:W-:Y:S01]  /*8320*/  ULOP3.LUT UR22, UR61, 0x2, URZ, 0xfc, !UPT ;  /* 0x000000023d167892 */ /* 0x000fe2000f8efc3f */
[----:B------:R-:W-:Y:S01]  /*8330*/  MOV R0, 0x1 ;  /* 0x0000000100007802 */ /* 0x000fe20000000f00 */
[----:B------:R-:W-:Y:S01]  /*8340*/  ULDC.64 UR16, c[0x0][0x198] ;  /* 0x0000660000107ab9 */ /* 0x000fe20000000a00 */
[----:B------:R-:W-:-:S09]  /*8350*/  ULDC UR23, c[0x0][0xc] ;  /* 0x0000030000177ab9 */ /* 0x000fd20000000800 */
.L_x_114:
[----:B------:R-:W1:Y:S01]  /*8360*/  LDC R2, c[0x0][0xa04] ;  /* 0x00028100ff027b82 */ /* 0x000e620000000800 */
[----:B------:R-:W-:-:S07]  /*8370*/  UMOV UR4, 0xffffffff ;  /* 0xffffffff00047882 */ /* 0x000fce0000000000 */
        /* <DEDUP_REMOVED lines=9> */
[----:B-1----:R-:W-:Y:S01]  /*8410*/  @P3 IMAD.HI.U32 R10, R17, R6, RZ ;  /* 0x00000006110a3227 */ /* 0x002fe200078e00ff */
[----:B------:R-:W-:-:S04]  /*8420*/  MOV R6, R17 ;  /* 0x0000001100067202 */ /* 0x000fc80000000f00 */
[----:B------:R-:W-:-:S04]  /*8430*/  @P3 SHF.R.U32.HI R6, RZ, R7, R10 ;  /* 0x00000007ff063219 */ /* 0x000fc8000001160a */
[----:B------:R-:W-:Y:S01]  /*8440*/  MOV R7, R6 ;  /* 0x0000000600077202 */ /* 0x000fe20000000f00 */
[----:B--2---:R-:W-:-:S05]  /*8450*/  @P4 IMAD.HI.U32 R9, R6, R9, RZ ;  /* 0x0000000906094227 */ /* 0x004fca00078e00ff */
[----:B---3--:R-:W-:-:S04]  /*8460*/  @P4 SHF.R.U32.HI R7, RZ, R12, R9 ;  /* 0x0000000cff074219 */ /* 0x008fc80000011609 */
[----:B------:R-:W-:Y:S01]  /*8470*/  MOV R9, R7 ;  /* 0x0000000700097202 */ /* 0x000fe20000000f00 */
[----:B----4-:R-:W-:-:S05]  /*8480*/  @P5 IMAD.HI.U32 R2, R7, R2, RZ ;  /* 0x0000000207025227 */ /* 0x010fca00078e00ff */
[----:B------:R-:W-:Y:S02]  /*8490*/  @P5 SHF.R.U32.HI R9, RZ, R3, R2 ;  /* 0x00000003ff095219 */ /* 0x000fe40000011602 */
[----:B------:R-:W-:-:S05]  /*84a0*/  IADD3 R3, -R7, RZ, RZ ;  /* 0x000000ff07037210 */ /* 0x000fca0007ffe1ff */
[----:B------:R-:W-:Y:S01]  /*84b0*/  IMAD R2, R11, R3, R6 ;  /* 0x000000030b027224 */ /* 0x000fe200078e0206 */
[----:B------:R-:W-:-:S05]  /*84c0*/  IADD3 R3, -R9, RZ, RZ ;  /* 0x000000ff09037210 */ /* 0x000fca0007ffe1ff */
[----:B------:R-:W-:Y:S01]  /*84d0*/  IMAD R3, R8, R3, R7 ;  /* 0x0000000308037224 */ /* 0x000fe200078e0207 */
[----:B------:R-:W-:Y:S06]  /*84e0*/  BRA.DIV UR4, `(.L_x_88) ;  /* 0x0000001604507947 */ /* 0x000fec000b800000 */
[----:B------:R-:W-:-:S13]  /*84f0*/  ELECT P6, URZ, PT ;  /* 0x00000000003f782f */ /* 0x000fda00038c0000 */
.L_x_128:
[----:B------:R-:W1:Y:S01]  /*8500*/  LDC R6, c[0x0][0x28c] ;  /* 0x0000a300ff067b82 */ /* 0x000e620000000800 */
[----:B------:R-:W-:Y:S01]  /*8510*/  BSSY B1, `(.L_x_89) ;  /* 0x000003b000017945 */ /* 0x000fe20003800000 */
[----:B-1----:R-:W-:-:S13]  /*8520*/  ISETP.GT.AND P3, PT, R6, RZ, P6 ;  /* 0x000000ff0600720c */ /* 0x002fda0003764270 */
[----:B------:R-:W-:Y:S05]  /*8530*/  @!P3 BRA `(.L_x_90) ;  /* 0x0000000000e0b947 */ /* 0x000fea0003800000 */
[----:B------:R-:W1:Y:S01]  /*8540*/  S2R R8, SR_CgaCtaId ;  /* 0x0000000000087919 */ /* 0x000e620000008800 */
[----:B------:R-:W-:-:S04]  /*8550*/  MOV R7, 0x400 ;  /* 0x0000040000077802 */ /* 0x000fc80000000f00 */
[----:B-1----:R-:W-:Y:S02]  /*8560*/  LEA R10, R8, R7, 0x18 ;  /* 0x00000007080a7211 */ /* 0x002fe400078ec0ff */
[----:B------:R-:W-:-:S03]  /*8570*/  SHF.L.U32 R7, R0, 0x1f, RZ ;  /* 0x0000001f00077819 */ /* 0x000fc600000006ff */
[----:B------:R-:W-:-:S04]  /*8580*/  IMAD R8, R5, 0x8, R10 ;  /* 0x0000000805087824 */ /* 0x000fc800078e020a */
[----:B------:R-:W1:Y:S02]  /*8590*/  SYNCS.PHASECHK.TRANS64.TRYWAIT P4, [R8+URZ+0x27428], R7 ;  /* 0x02742807080075a7 */ /* 0x000e64000808017f */
[----:B-1----:R-:W-:Y:S05]  /*85a0*/  @!P4 BRA `(.L_x_91) ;  /* 0x000000140040c947 */ /* 0x002fea0003800000 */
.L_x_129:
[----:B------:R-:W-:Y:S01]  /*85b0*/  UPRMT UR4, UR22, 0x9910, URZ ;  /* 0x0000991016047896 */ /* 0x000fe2000800003f */
[----:B-1----:R-:W-:-:S03]  /*85c0*/  @P2 MOV R7, 0x5000 ;  /* 0x0000500000072802 */ /* 0x002fc60000000f00 */
[----:B------:R-:W-:Y:S01]  /*85d0*/  UISETP.NE.AND UP0, UPT, UR4, 0x2, UPT ;  /* 0x000000020400788c */ /* 0x000fe2000bf05270 */
[----:B------:R1:W-:Y:S05]  /*85e0*/  @P2 SYNCS.ARRIVE.TRANS64 RZ, [R8+URZ+0x27400], R7 ;  /* 0x0274000708ff29a7 */ /* 0x0003ea000800003f */
[----:B------:R-:W-:-:S13]  /*85f0*/  PLOP3.LUT P4, PT, PT, PT, UP0, 0x80, 0x0 ;  /* 0x000000000000781c */ /* 0x000fda0003f8f008 */
[----:B-1----:R-:W-:Y:S05]  /*8600*/  @P4 BRA `(.L_x_92) ;  /* 0x0000000000044947 */ /* 0x002fea0003800000 */
[----:B------:R-:W-:Y:S01]  /*8610*/  BPT.TRAP 0x1 ;  /* 0x000000040000795c */ /* 0x000fe20000300000 */
.L_x_92:
[----:B------:R-:W-:Y:S05]  /*8620*/  @P0 BRA `(.L_x_93) ;  /* 0x0000000000040947 */ /* 0x000fea0003800000 */
[----:B------:R-:W-:Y:S01]  /*8630*/  BPT.TRAP 0x1 ;  /* 0x000000040000795c */ /* 0x000fe20000300000 */
.L_x_93:
[----:B------:R-:W-:Y:S01]  /*8640*/  IMAD R10, R5, 0x5000, R10 ;  /* 0x00005000050a7824 */ /* 0x000fe200078e020a */
[----:B------:R-:W-:Y:S01]  /*8650*/  R2UR UR9, R8 ;  /* 0x00000000080972ca */ /* 0x000fe200000e0000 */
[----:B------:R-:W-:Y:S01]  /*8660*/  UIADD3 UR4, UP0, UR16, 0x1f0, URZ ;  /* 0x000001f010047890 */ /* 0x000fe2000ff1e03f */
[----:B------:R-:W-:Y:S01]  /*8670*/  R2UR UR12, R2 ;  /* 0x00000000020c72ca */ /* 0x000fe200000e0000 */
[----:B------:R-:W-:Y:S01]  /*8680*/  UMOV UR10, URZ ;  /* 0x0000003f000a7c82 */ /* 0x000fe20008000000 */
[----:B------:R-:W-:Y:S01]  /*8690*/  R2UR UR14, R10 ;  /* 0x000000000a0e72ca */ /* 0x000fe200000e0000 */
[----:B------:R-:W-:Y:S01]  /*86a0*/  UIADD3.X UR5, URZ, UR17, URZ, UP0, !UPT ;  /* 0x000000113f057290 */ /* 0x000fe200087fe43f */
[----:B------:R-:W-:Y:S01]  /*86b0*/  R2UR UR13, R3 ;  /* 0x00000000030d72ca */ /* 0x000fe200000e0000 */
[----:B------:R-:W-:Y:S01]  /*86c0*/  UMOV UR6, 0x0 ;  /* 0x0000000000067882 */ /* 0x000fe20000000000 */
[----:B------:R-:W-:Y:S01]  /*86d0*/  UMOV UR7, 0x10000000 ;  /* 0x1000000000077882 */ /* 0x000fe20000000000 */
[----:B------:R-:W-:Y:S01]  /*86e0*/  UMOV UR11, URZ ;  /* 0x0000003f000b7c82 */ /* 0x000fe20008000000 */
[----:B------:R-:W-:Y:S01]  /*86f0*/  UMOV UR20, 0x20 ;  /* 0x0000002000147882 */ /* 0x000fe20000000000 */
[----:B------:R-:W-:Y:S01]  /*8700*/  UMOV UR21, 0x40 ;  /* 0x0000004000157882 */ /* 0x000fe20000000000 */
[----:B------:R-:W-:Y:S01]  /*8710*/  IADD3 R5, R5, 0x1, RZ ;  /* 0x0000000105057810 */ /* 0x000fe20007ffe0ff */
[----:B------:R-:W-:-:S03]  /*8720*/  UIADD3 UR9, UR9, 0x27400, URZ ;  /* 0x0002740009097890 */ /* 0x000fc6000fffe03f */
[C---:B------:R-:W-:Y:S01]  /*8730*/  ISETP.NE.AND P4, PT, R5.reuse, 0x5, PT ;  /* 0x000000050500780c */ /* 0x040fe20003f85270 */
[----:B------:R-:W-:Y:S02]  /*8740*/  UIADD3 UR8, UR14, 0xa000, URZ ;  /* 0x0000a0000e087890 */ /* 0x000fe4000fffe03f */
[----:B------:R-:W-:Y:S01]  /*8750*/  UIADD3 UR15, UR14, 0xb000, URZ ;  /* 0x0000b0000e0f7890 */ /* 0x000fe2000fffe03f */
[----:B------:R-:W-:Y:S01]  /*8760*/  SEL R7, RZ, 0x1, P4 ;  /* 0x00000001ff077807 */ /* 0x000fe20002000000 */
[----:B------:R-:W-:Y:S01]  /*8770*/  UIADD3 UR18, UR14, 0xc000, URZ ;  /* 0x0000c0000e127890 */ /* 0x000fe2000fffe03f */
[----:B------:R-:W-:Y:S01]  /*8780*/  SEL R5, R5, RZ, P4 ;  /* 0x000000ff05057207 */ /* 0x000fe20002000000 */
[----:B------:R-:W-:Y:S01]  /*8790*/  UIADD3 UR19, UR14, 0xd000, URZ ;  /* 0x0000d0000e137890 */ /* 0x000fe2000fffe03f */
[----:B------:R-:W-:Y:S01]  /*87a0*/  LOP3.LUT R0, R0, R7, RZ, 0x3c, !PT ;  /* 0x0000000700007212 */ /* 0x000fe200078e3cff */
[----:B------:R-:W-:Y:S01]  /*87b0*/  UIADD3 UR14, UR14, 0xe000, URZ ;  /* 0x0000e0000e0e7890 */ /* 0x000fe2000fffe03f */
        /* <DEDUP_REMOVED lines=16> */
.L_x_90:
[----:B------:R-:W-:Y:S05]  /*88c0*/  BSYNC B1 ;  /* 0x0000000000017941 */ /* 0x000fea0003800000 */
.L_x_89:
        /* <DEDUP_REMOVED lines=10> */
.L_x_95:
[----:B------:R-:W-:Y:S05]  /*8970*/  BSYNC B1 ;  /* 0x0000000000017941 */ /* 0x000fea0003800000 */
.L_x_94:
[----:B------:R-:W-:Y:S01]  /*8980*/  BSSY B1, `(.L_x_97) ;  /* 0x000003c000017945 */ /* 0x000fe20003800000 */
[----:B------:R-:W-:-:S03]  /*8990*/  MOV R9, RZ ;  /* 0x000000ff00097202 */ /* 0x000fc60000000f00 */
        /* <DEDUP_REMOVED lines=8> */
.L_x_130:
[----:B------:R-:W-:Y:S01]  /*8a20*/  UPRMT UR4, UR22, 0x9910, URZ ;  /* 0x0000991016047896 */ /* 0x000fe2000800003f */
[----:B-1----:R-:W-:-:S03]  /*8a30*/  @P2 MOV R8, 0x5000 ;  /* 0x0000500000082802 */ /* 0x002fc60000000f00 */
[----:B------:R-:W-:Y:S01]  /*8a40*/  UISETP.NE.AND UP0, UPT, UR4, 0x2, UPT ;  /* 0x000000020400788c */ /* 0x000fe2000bf05270 */
[----:B------:R1:W-:Y:S05]  /*8a50*/  @P2 SYNCS.ARRIVE.TRANS64 RZ, [R7+URZ+0x27400], R8 ;  /* 0x0274000807ff29a7 */ /* 0x0003ea000800003f */
[----:B------:R-:W-:-:S13]  /*8a60*/  PLOP3.LUT P3, PT, PT, PT, UP0, 0x80, 0x0 ;  /* 0x000000000000781c */ /* 0x000fda0003f6f008 */
[----:B-1----:R-:W-:Y:S05]  /*8a70*/  @P3 BRA `(.L_x_100) ;  /* 0x0000000000043947 */ /* 0x002fea0003800000 */
[----:B------:R-:W-:Y:S01]  /*8a80*/  BPT.TRAP 0x1 ;  /* 0x000000040000795c */ /* 0x000fe20000300000 */
.L_x_100:
[----:B------:R-:W-:Y:S05]  /*8a90*/  @P0 BRA `(.L_x_101) ;  /* 0x0000000000040947 */ /* 0x000fea0003800000 */
[----:B------:R-:W-:Y:S01]  /*8aa0*/  BPT.TRAP 0x1 ;  /* 0x000000040000795c */ /* 0x000fe20000300000 */
.L_x_101:
        /* <DEDUP_REMOVED lines=14> */
[----:B------:R-:W-:Y:S01]  /*8b90*/  UIADD3 UR9, UR9, 0x27400, URZ ;  /* 0x0002740009097890 */ /* 0x000fe2000fffe03f */
[----:B------:R-:W-:-:S02]  /*8ba0*/  MOV R9, 0x1 ;  /* 0x0000000100097802 */ /* 0x000fc40000000f00 */
[C---:B------:R-:W-:Y:S01]  /*8bb0*/  ISETP.NE.AND P3, PT, R5.reuse, 0x5, PT ;  /* 0x000000050500780c */ /* 0x040fe20003f65270 */
[----:B------:R-:W-:Y:S02]  /*8bc0*/  UIADD3 UR8, UR14, 0xa000, URZ ;  /* 0x0000a0000e087890 */ /* 0x000fe4000fffe03f */
[----:B------:R-:W-:Y:S01]  /*8bd0*/  UIADD3 UR15, UR14, 0xb000, URZ ;  /* 0x0000b0000e0f7890 */ /* 0x000fe2000fffe03f */
[----:B------:R-:W-:Y:S01]  /*8be0*/  SEL R7, RZ, 0x1, P3 ;  /* 0x00000001ff077807 */ /* 0x000fe20001800000 */
[----:B------:R-:W-:Y:S01]  /*8bf0*/  UIADD3 UR19, UR14, 0xc000, URZ ;  /* 0x0000c0000e137890 */ /* 0x000fe2000fffe03f */
[----:B------:R-:W-:Y:S01]  /*8c00*/  SEL R5, R5, RZ, P3 ;  /* 0x000000ff05057207 */ /* 0x000fe20001800000 */
[----:B------:R-:W-:Y:S01]  /*8c10*/  UIADD3 UR21, UR14, 0xd000, URZ ;  /* 0x0000d0000e157890 */ /* 0x000fe2000fffe03f */
[----:B------:R-:W-:Y:S02]  /*8c20*/  LOP3.LUT R0, R0, R7, RZ, 0x3c, !PT ;  /* 0x0000000700007212 */ /* 0x000fe400078e3cff */
[----:B------:R1:W-:Y:S02]  /*8c30*/  UTMALDG.4D [UR8], [UR4], desc[UR6] ;  /* 0x00000608040075b4 */ /* 0x0003e40008019000 */
        /* <DEDUP_REMOVED lines=15> */
[----:B--2---:R-:W-:Y:S01]  /*8d30*/  NOP ;  /* 0x0000000000007918 */ /* 0x004fe20000000000 */
.L_x_98:
[----:B------:R-:W-:Y:S05]  /*8d40*/  BSYNC B1 ;  /* 0x0000000000017941 */ /* 0x000fea0003800000 */
.L_x_97:
[----:B------:R-:W-:-:S13]  /*8d50*/  ISETP.GE.AND P3, PT, R6, 0x41, PT ;  /* 0x000000410600780c */ /* 0x000fda0003f66270 */
[----:B------:R-:W-:Y:S05]  /*8d60*/  @!P3 BRA `(.L_x_102) ;  /* 0x000000080010b947 */ /* 0x000fea0003800000 */
[----:B------:R-:W-:Y:S01]  /*8d70*/  VIADD R6, R6, 0x3f ;  /* 0x0000003f06067836 */ /* 0x000fe20000000000 */
[----:B------:R-:W-:Y:S04]  /*8d80*/  BSSY B1, `(.L_x_102) ;  /* 0x0000082000017945 */ /* 0x000fe80003800000 */
[----:B-1----:R-:W-:-:S04]  /*8d90*/  SHF.R.S32.HI R7, RZ, 0x1f, R6 ;  /* 0x0000001fff077819 */ /* 0x002fc80000011406 */
[----:B------:R-:W-:-:S04]  /*8da0*/  LEA.HI R7, R7, R6, RZ, 0x6 ;  /* 0x0000000607077211 */ /* 0x000fc800078f30ff */
[----:B------:R-:W-:-:S04]  /*8db0*/  SHF.R.S32.HI R7, RZ, 0x6, R7 ;  /* 0x00000006ff077819 */ /* 0x000fc80000011407 */
[----:B------:R-:W-:-:S07]  /*8dc0*/  SHF.L.U32 R4, R7, 0x1, RZ ;  /* 0x0000000107047819 */ /* 0x000fce00000006ff */
.L_x_113:
[----:B------:R-:W-:Y:S04]  /*8dd0*/  BSSY B2, `(.L_x_103) ;  /* 0x000003b000027945 */ /* 0x000fe80003800000 */
[----:B------:R-:W-:Y:S05]  /*8de0*/  @!P6 BRA `(.L_x_104) ;  /* 0x0000000000e4e947 */ /* 0x000fea0003800000 */
[----:B------:R-:W1:Y:S01]  /*8df0*/  S2R R7, SR_CgaCtaId ;  /* 0x0000000000077919 */ /* 0x000e620000008800 */
[----:B------:R-:W-:Y:S02]  /*8e00*/  MOV R6, 0x400 ;  /* 0x0000040000067802 */ /* 0x000fe40000000f00 */
[----:B------:R-:W-:Y:S02]  /*8e10*/  SHF.L.U32 R8, R0, 0x1f, RZ ;  /* 0x0000001f00087819 */ /* 0x000fe400000006ff */
[----:B-1----:R-:W-:-:S04]  /*8e20*/  LEA R6, R7, R6, 0x18 ;  /* 0x0000000607067211 */ /* 0x002fc800078ec0ff */
[----:B------:R-:W-:-:S04]  /*8e30*/  LEA R7, R5, R6, 0x3 ;  /* 0x0000000605077211 */ /* 0x000fc800078e18ff */
[----:B------:R-:W1:Y:S02]  /*8e40*/  SYNCS.PHASECHK.TRANS64.TRYWAIT P3, [R7+URZ+0x27428], R8 ;  /* 0x02742808070075a7 */ /* 0x000e64000806017f */
[----:B-1----:R-:W-:Y:S05]  /*8e50*/  @!P3 BRA `(.L_x_105) ;  /* 0x0000000c0050b947 */ /* 0x002fea0003800000 */
.L_x_131:
[----:B------:R-:W-:Y:S01]  /*8e60*/  UPRMT UR4, UR22, 0x9910, URZ ;  /* 0x0000991016047896 */ /* 0x000fe2000800003f */
[----:B-1----:R-:W-:-:S03]  /*8e70*/  @P2 MOV R8, 0x5000 ;  /* 0x0000500000082802 */ /* 0x002fc60000000f00 */
[----:B------:R-:W-:Y:S01]  /*8e80*/  UISETP.NE.AND UP0, UPT, UR4, 0x2, UPT ;  /* 0x000000020400788c */ /* 0x000fe2000bf05270 */
[----:B------:R1:W-:Y:S05]  /*8e90*/  @P2 SYNCS.ARRIVE.TRANS64 RZ, [R7+URZ+0x27400], R8 ;  /* 0x0274000807ff29a7 */ /* 0x0003ea000800003f */
[----:B------:R-:W-:-:S13]  /*8ea0*/  PLOP3.LUT P3, PT, PT, PT, UP0, 0x80, 0x0 ;  /* 0x000000000000781c */ /* 0x000fda0003f6f008 */
[----:B-1----:R-:W-:Y:S05]  /*8eb0*/  @P3 BRA `(.L_x_106) ;  /* 0x0000000000043947 */ /* 0x002fea0003800000 */
[----:B------:R-:W-:Y:S01]  /*8ec0*/  BPT.TRAP 0x1 ;  /* 0x000000040000795c */ /* 0x000fe20000300000 */
.L_x_106:
[----:B------:R-:W-:Y:S05]  /*8ed0*/  @P0 BRA `(.L_x_107) ;  /* 0x0000000000040947 */ /* 0x000fea0003800000 */
[----:B------:R-:W-:Y:S01]  /*8ee0*/  BPT.TRAP 0x1 ;  /* 0x000000040000795c */ /* 0x000fe20000300000 */
.L_x_107:
        /* <DEDUP_REMOVED lines=9> */
[----:B------:R-:W-:Y:S01]  /*8f80*/  R2UR UR13, R3 ;  /* 0x00000000030d72ca */ /* 0x000fe200000e0000 */
[----:B------:R-:W-:Y:S01]  /*8f90*/  UMOV UR7, 0x10000000 ;  /* 0x1000000000077882 */ /* 0x000fe20000000000 */
[----:B------:R-:W-:Y:S01]  /*8fa0*/  UMOV UR18, 0x20 ;  /* 0x0000002000127882 */ /* 0x000fe20000000000 */
[----:B------:R-:W-:Y:S01]  /*8fb0*/  UMOV UR20, 0x40 ;  /* 0x0000004000147882 */ /* 0x000fe20000000000 */
[----:B------:R-:W-:Y:S01]  /*8fc0*/  IADD3 R5, R5, 0x1, RZ ;  /* 0x0000000105057810 */ /* 0x000fe20007ffe0ff */
[----:B------:R-:W-:-:S02]  /*8fd0*/  UIADD3 UR9, UR9, 0x27400, URZ ;  /* 0x0002740009097890 */ /* 0x000fc4000fffe03f */
[----:B------:R-:W-:Y:S01]  /*8fe0*/  USHF.L.U32 UR11, UR11, 0x6, URZ ;  /* 0x000000060b0b7899 */ /* 0x000fe2000800063f */
        /* <DEDUP_REMOVED lines=25> */
.L_x_104:
[----:B------:R-:W-:Y:S05]  /*9180*/  BSYNC B2 ;  /* 0x0000000000027941 */ /* 0x000fea0003800000 */
.L_x_103:
[----:B------:R-:W-:Y:S01]  /*9190*/  ISETP.LT.OR P3, PT, R4, 0x4, !P6 ;  /* 0x000000040400780c */ /* 0x000fe20007761670 */
[----:B------:R-:W-:-:S12]  /*91a0*/  BSSY B2, `(.L_x_108) ;  /* 0x000003c000027945 */ /* 0x000fd80003800000 */
[----:B------:R-:W-:Y:S05]  /*91b0*/  @P3 BRA `(.L_x_109) ;  /* 0x0000000000e83947 */ /* 0x000fea0003800000 */
[----:B------:R-:W1:Y:S01]  /*91c0*/  S2R R7, SR_CgaCtaId ;  /* 0x0000000000077919 */ /* 0x000e620000008800 */
[----:B------:R-:W-:Y:S02]  /*91d0*/  MOV R6, 0x400 ;  /* 0x0000040000067802 */ /* 0x000fe40000000f00 */
[----:B------:R-:W-:Y:S02]  /*91e0*/  SHF.L.U32 R8, R0, 0x1f, RZ ;  /* 0x0000001f00087819 */ /* 0x000fe400000006ff */
[----:B-1----:R-:W-:-:S04]  /*91f0*/  LEA R6, R7, R6, 0x18 ;  /* 0x0000000607067211 */ /* 0x002fc800078ec0ff */
[----:B------:R-:W-:-:S04]  /*9200*/  LEA R7, R5, R6, 0x3 ;  /* 0x0000000605077211 */ /* 0x000fc800078e18ff */
[----:B------:R-:W1:Y:S02]  /*9210*/  SYNCS.PHASECHK.TRANS64.TRYWAIT P3, [R7+URZ+0x27428], R8 ;  /* 0x02742808070075a7 */ /* 0x000e64000806017f */
[----:B-1----:R-:W-:Y:S05]  /*9220*/  @!P3 BRA `(.L_x_110) ;  /* 0x000000080070b947 */ /* 0x002fea0003800000 */
.L_x_132:
[----:B------:R-:W-:Y:S01]  /*9230*/  UPRMT UR4, UR22, 0x9910, URZ ;  /* 0x0000991016047896 */ /* 0x000fe2000800003f */
[----:B-1----:R-:W-:-:S03]  /*9240*/  @P1 MOV R8, 0x5000 ;  /* 0x0000500000081802 */ /* 0x002fc60000000f00 */
[----:B------:R-:W-:Y:S01]  /*9250*/  UISETP.NE.AND UP0, UPT, UR4, 0x2, UPT ;  /* 0x000000020400788c */ /* 0x000fe2000bf05270 */
[----:B------:R1:W-:Y:S05]  /*9260*/  @P1 SYNCS.ARRIVE.TRANS64 RZ, [R7+URZ+0x27400], R8 ;  /* 0x0274000807ff19a7 */ /* 0x0003ea000800003f */
[----:B------:R-:W-:-:S13]  /*9270*/  PLOP3.LUT P3, PT, PT, PT, UP0, 0x80, 0x0 ;  /* 0x000000000000781c */ /* 0x000fda0003f6f008 */
[----:B-1----:R-:W-:Y:S05]  /*9280*/  @P3 BRA `(.L_x_111) ;  /* 0x0000000000043947 */ /* 0x002fea0003800000 */
[----:B------:R-:W-:Y:S01]  /*9290*/  BPT.TRAP 0x1 ;  /* 0x000000040000795c */ /* 0x000fe20000300000 */
.L_x_111:
[----:B------:R-:W-:Y:S05]  /*92a0*/  @P0 BRA `(.L_x_112) ;  /* 0x0000000000040947 */ /* 0x000fea0003800000 */
[----:B------:R-:W-:Y:S01]  /*92b0*/  BPT.TRAP 0x1 ;  /* 0x000000040000795c */ /* 0x000fe20000300000 */
.L_x_112:
        /* <DEDUP_REMOVED lines=14> */
[----:B------:R-:W-:Y:S01]  /*93a0*/  UIADD3 UR9, UR9, 0x27400, URZ ;  /* 0x0002740009097890 */ /* 0x000fe2000fffe03f */
[----:B------:R-:W-:Y:S01]  /*93b0*/  VIADD R9, R9, 0x1 ;  /* 0x0000000109097836 */ /* 0x000fe20000000000 */
[----:B------:R-:W-:Y:S01]  /*93c0*/  USHF.L.U32 UR11, UR11, 0x6, URZ ;  /* 0x000000060b0b7899 */ /* 0x000fe2000800063f */
[----:B------:R-:W-:Y:S01]  /*93d0*/  ISETP.NE.AND P3, PT, R5, 0x5, PT ;  /* 0x000000050500780c */ /* 0x000fe20003f65270 */
[----:B------:R-:W-:-:S02]  /*93e0*/  UIADD3 UR8, UR14, 0xa000, URZ ;  /* 0x0000a0000e087890 */ /* 0x000fc4000fffe03f */
        /* <DEDUP_REMOVED lines=23> */
.L_x_109:
[----:B------:R-:W-:Y:S05]  /*9560*/  BSYNC B2 ;  /* 0x0000000000027941 */ /* 0x000fea0003800000 */
.L_x_108:
[C---:B------:R-:W-:Y:S02]  /*9570*/  ISETP.GT.AND P3, PT, R4.reuse, 0x4, PT ;  /* 0x000000040400780c */ /* 0x040fe40003f64270 */
[----:B------:R-:W-:-:S11]  /*9580*/  IADD3 R4, R4, -0x2, RZ ;  /* 0xfffffffe04047810 */ /* 0x000fd60007ffe0ff */
[----:B------:R-:W-:Y:S05]  /*9590*/  @P3 BRA `(.L_x_113) ;  /* 0xfffffff8000c3947 */ /* 0x000fea000383ffff */
[----:B------:R-:W-:Y:S05]  /*95a0*/  BSYNC B1 ;  /* 0x0000000000017941 */ /* 0x000fea0003800000 */
.L_x_102:
[----:B------:R-:W-:Y:S01]  /*95b0*/  IADD3 R17, R17, UR23, RZ ;  /* 0x0000001711117c10 */ /* 0x000fe2000fffe0ff */
[----:B------:R-:W-:Y:S01]  /*95c0*/  ULDC UR4, c[0x0][0xa00] ;  /* 0x0002800000047ab9 */ /* 0x000fe20000000800 */
[----:B-1----:R-:W-:Y:S02]  /*95d0*/  PRMT R4, RZ, 0x7610, R4 ;  /* 0x00007610ff047816 */ /* 0x002fe40000000004 */
[----:B------:R-:W-:-:S13]  /*95e0*/  ISETP.GE.AND P3, PT, R17, UR4, PT ;  /* 0x0000000411007c0c */ /* 0x000fda000bf66270 */
[----:B------:R-:W-:Y:S05]  /*95f0*/  @!P3 BRA `(.L_x_114) ;  /* 0xffffffec0058b947 */ /* 0x000fea000383ffff */
[----:B------:R-:W-:Y:S05]  /*9600*/  BSYNC B0 ;  /* 0x0000000000007941 */ /* 0x000fea0003800000 */
.L_x_87:
[----:B------:R-:W-:Y:S05]  /*9610*/  EXIT ;  /* 0x000000000000794d */ /* 0x000fea0003800000 */
.L_x_17:
[----:B-1----:R-:W-:-:S04]  /*9620*/  MOV R3, UR5 ;  /* 0x0000000500037c02 */ /* 0x002fc80008000f00 */
[----:B------:R1:W2:Y:S03]  /*9630*/  SYNCS.PHASECHK.TRANS64.TRYWAIT P1, [R3+URZ+0x27450], R0 ;  /* 0x02745000030075a7 */ /* 0x0002a6000802017f */
[----:B--2---:R-:W-:Y:S05]  /*9640*/  @!P1 NANOSLEEP.SYNCS 0x989680 ;  /* 0x009896800000995d */ /* 0x004fea0003900000 */
[----:B------:R-:W2:Y:S02]  /*9650*/  @!P1 SYNCS.PHASECHK.TRANS64 P1, [R3+URZ+0x27450], R0 ;  /* 0x02745000030095a7 */ /* 0x000ea4000802007f */
[----:B--2---:R-:W-:Y:S05]  /*9660*/  @!P1 BRA `(.L_x_17) ;  /* 0xfffffffc00ec9947 */ /* 0x004fea000383ffff */
[----:B------:R-:W-:Y:S05]  /*9670*/  BRA `(.L_x_115) ;  /* 0xffffff7c00347947 */ /* 0x000fea000383ffff */
.L_x_19:
[----:B-1----:R-:W-:-:S04]  /*9680*/  MOV R5, UR5 ;  /* 0x0000000500057c02 */ /* 0x002fc80008000f00 */
[----:B------:R1:W2:Y:S03]  /*9690*/  SYNCS.PHASECHK.TRANS64.TRYWAIT P1, [R5+URZ+0x27400], R0 ;  /* 0x02740000050075a7 */ /* 0x0002a6000802017f */
[----:B--2---:R-:W-:Y:S05]  /*96a0*/  @!P1 NANOSLEEP.SYNCS 0x989680 ;  /* 0x009896800000995d */ /* 0x004fea0003900000 */
[----:B------:R-:W2:Y:S02]  /*96b0*/  @!P1 SYNCS.PHASECHK.TRANS64 P1, [R5+URZ+0x27400], R0 ;  /* 0x02740000050095a7 */ /* 0x000ea4000802007f */
[----:B--2---:R-:W-:Y:S05]  /*96c0*/  @!P1 BRA `(.L_x_19) ;  /* 0xfffffffc00ec9947 */ /* 0x004fea000383ffff */
[----:B------:R-:W-:Y:S05]  /*96d0*/  BRA `(.L_x_116) ;  /* 0xffffff7c00487947 */ /* 0x000fea000383ffff */
.L_x_20:
[----:B-1----:R-:W-:-:S04]  /*96e0*/  MOV R0, UR59 ;  /* 0x0000003b00007c02 */ /* 0x002fc80008000f00 */
[----:B------:R1:W2:Y:S03]  /*96f0*/  SYNCS.PHASECHK.TRANS64.TRYWAIT P1, [R0+URZ+-0x8], R3 ;  /* 0xfffff803000075a7 */ /* 0x0002a6000802017f */
[----:B--2---:R-:W-:Y:S05]  /*9700*/  @!P1 NANOSLEEP.SYNCS 0x989680 ;  /* 0x009896800000995d */ /* 0x004fea0003900000 */
[----:B------:R-:W2:Y:S02]  /*9710*/  @!P1 SYNCS.PHASECHK.TRANS64 P1, [R0+URZ+-0x8], R3 ;  /* 0xfffff803000095a7 */ /* 0x000ea4000802007f */
[----:B--2---:R-:W-:Y:S05]  /*9720*/  @!P1 BRA `(.L_x_20) ;  /* 0xfffffffc00ec9947 */ /* 0x004fea000383ffff */
[----:B------:R-:W-:Y:S05]  /*9730*/  BRA `(.L_x_117) ;  /* 0xffffff7c00387947 */ /* 0x000fea000383ffff */
.L_x_22:
[----:B-1----:R-:W-:-:S04]  /*9740*/  MOV R7, UR6 ;  /* 0x0000000600077c02 */ /* 0x002fc80008000f00 */
[----:B------:R1:W2:Y:S03]  /*9750*/  SYNCS.PHASECHK.TRANS64.TRYWAIT P1, [R7+URZ+0x27400], R6 ;  /* 0x02740006070075a7 */ /* 0x0002a6000802017f */
[----:B--2---:R-:W-:Y:S05]  /*9760*/  @!P1 NANOSLEEP.SYNCS 0x989680 ;  /* 0x009896800000995d */ /* 0x004fea0003900000 */
[----:B------:R-:W2:Y:S02]  /*9770*/  @!P1 SYNCS.PHASECHK.TRANS64 P1, [R7+URZ+0x27400], R6 ;  /* 0x02740006070095a7 */ /* 0x000ea4000802007f */
[----:B--2---:R-:W-:Y:S05]  /*9780*/  @!P1 BRA `(.L_x_22) ;  /* 0xfffffffc00ec9947 */ /* 0x004fea000383ffff */
[----:B------:R-:W-:Y:S05]  /*9790*/  BRA `(.L_x_118) ;  /* 0xffffff9000607947 */ /* 0x000fea000383ffff */
.L_x_27:
[----:B-1----:R-:W-:-:S04]  /*97a0*/  MOV R5, UR6 ;  /* 0x0000000600057c02 */ /* 0x002fc80008000f00 */
[----:B------:R1:W2:Y:S03]  /*97b0*/  SYNCS.PHASECHK.TRANS64.TRYWAIT P2, [R5+URZ+0x27400], R4 ;  /* 0x02740004050075a7 */ /* 0x0002a6000804017f */
[----:B--2---:R-:W-:Y:S05]  /*97c0*/  @!P2 NANOSLEEP.SYNCS 0x989680 ;  /* 0x009896800000a95d */ /* 0x004fea0003900000 */
[----:B------:R-:W2:Y:S02]  /*97d0*/  @!P2 SYNCS.PHASECHK.TRANS64 P2, [R5+URZ+0x27400], R4 ;  /* 0x027400040500a5a7 */ /* 0x000ea4000804007f */
[----:B--2---:R-:W-:Y:S05]  /*97e0*/  @!P2 BRA `(.L_x_27) ;  /* 0xfffffffc00eca947 */ /* 0x004fea000383ffff */
[----:B------:R-:W-:Y:S05]  /*97f0*/  BRA `(.L_x_119) ;  /* 0xffffff9800987947 */ /* 0x000fea000383ffff */
.L_x_31:
[----:B-1----:R-:W-:-:S04]  /*9800*/  IMAD.U32 R8, RZ, RZ, UR10 ;  /* 0x0000000aff087e24 */ /* 0x002fc8000f8e00ff */
[----:B------:R1:W2:Y:S03]  /*9810*/  SYNCS.PHASECHK.TRANS64.TRYWAIT P2, [R8+URZ+0x27400], R9 ;  /* 0x02740009080075a7 */ /* 0x0002a6000804017f */
[----:B--2---:R-:W-:Y:S05]  /*9820*/  @!P2 NANOSLEEP.SYNCS 0x989680 ;  /* 0x009896800000a95d */ /* 0x004fea0003900000 */
[----:B------:R-:W2:Y:S02]  /*9830*/  @!P2 SYNCS.PHASECHK.TRANS64 P2, [R8+URZ+0x27400], R9 ;  /* 0x027400090800a5a7 */ /* 0x000ea4000804007f */
[----:B--2---:R-:W-:Y:S05]  /*9840*/  @!P2 BRA `(.L_x_31) ;  /* 0xfffffffc00eca947 */ /* 0x004fea000383ffff */
[----:B------:R-:W-:Y:S05]  /*9850*/  BRA `(.L_x_30) ;  /* 0xffffffb000ec7947 */ /* 0x000fea000383ffff */
.L_x_51:
[----:B-1----:R-:W-:-:S04]  /*9860*/  MOV R3, UR59 ;  /* 0x0000003b00037c02 */ /* 0x002fc80008000f00 */
[----:B------:R1:W2:Y:S03]  /*9870*/  SYNCS.PHASECHK.TRANS64.TRYWAIT P1, [R3+URZ+0x8], R0 ;  /* 0x00000800030075a7 */ /* 0x0002a6000802017f */
[----:B--2---:R-:W-:Y:S05]  /*9880*/  @!P1 NANOSLEEP.SYNCS 0x989680 ;  /* 0x009896800000995d */ /* 0x004fea0003900000 */
[----:B------:R-:W2:Y:S02]  /*9890*/  @!P1 SYNCS.PHASECHK.TRANS64 P1, [R3+URZ+0x8], R0 ;  /* 0x00000800030095a7 */ /* 0x000ea4000802007f */
[----:B--2---:R-:W-:Y:S05]  /*98a0*/  @!P1 BRA `(.L_x_51) ;  /* 0xfffffffc00ec9947 */ /* 0x004fea000383ffff */
[----:B------:R-:W-:Y:S05]  /*98b0*/  BRA `(.L_x_120) ;  /* 0xffffffc400c07947 */ /* 0x000fea000383ffff */
.L_x_72:
[----:B------:R-:W-:Y:S01]  /*98c0*/  BSSY B1, `(.L_x_121) ;  /* 0x0000006000017945 */ /* 0x000fe20003800000 */
[----:B------:R-:W-:-:S07]  /*98d0*/  MOV R15, 0xffffffff ;  /* 0xffffffff000f7802 */ /* 0x000fce0000000f00 */
[----:B------:R-:W-:Y:S05]  /*98e0*/  WARPSYNC.COLLECTIVE R15, `(.L_x_122) ;  /* 0x000000000f0c7348 */ /* 0x000fea0003c00000 */
[----:B------:R-:W-:Y:S02]  /*98f0*/  ELECT P6, UR62, PT ;  /* 0x00000000003e782f */ /* 0x000fe400038c0000 */
[----:B------:R-:W-:Y:S01]  /*9900*/  MOV R14, UR62 ;  /* 0x0000003e000e7c02 */ /* 0x000fe20008000f00 */
[----:B------:R-:W-:Y:S10]  /*9910*/  ENDCOLLECTIVE ;  /* 0x000000000000791b */ /* 0x000ff40003800000 */
.L_x_122:
[----:B------:R-:W-:Y:S05]  /*9920*/  BSYNC B1 ;  /* 0x0000000000017941 */ /* 0x000fea0003800000 */
.L_x_121:
[----:B------:R-:W-:Y:S05]  /*9930*/  BRA `(.L_x_123) ;  /* 0xffffffe000187947 */ /* 0x000fea000383ffff */
.L_x_75:
[----:B-1----:R1:W2:Y:S02]  /*9940*/  SYNCS.PHASECHK.TRANS64.TRYWAIT P2, [R7+URZ+0x27460], R6 ;  /* 0x02746006070075a7 */ /* 0x0022a4000804017f */
[----:B--2---:R-:W-:Y:S05]  /*9950*/  @!P2 NANOSLEEP.SYNCS 0x989680 ;  /* 0x009896800000a95d */ /* 0x004fea0003900000 */
[----:B------:R-:W2:Y:S02]  /*9960*/  @!P2 SYNCS.PHASECHK.TRANS64 P2, [R7+URZ+0x27460], R6 ;  /* 0x027460060700a5a7 */ /* 0x000ea4000804007f */
[----:B--2---:R-:W-:Y:S05]  /*9970*/  @!P2 BRA `(.L_x_75) ;  /* 0xfffffffc00f0a947 */ /* 0x004fea000383ffff */
[----:B------:R-:W-:Y:S05]  /*9980*/  BRA `(.L_x_124) ;  /* 0xffffffe000387947 */ /* 0x000fea000383ffff */
.L_x_80:
[----:B-1----:R1:W2:Y:S02]  /*9990*/  SYNCS.PHASECHK.TRANS64.TRYWAIT P2, [R7+URZ+0x274b0], R4 ;  /* 0x0274b004070075a7 */ /* 0x0022a4000804017f */
[----:B--2---:R-:W-:Y:S05]  /*99a0*/  @!P2 NANOSLEEP.SYNCS 0x989680 ;  /* 0x009896800000a95d */ /* 0x004fea0003900000 */
[----:B------:R-:W2:Y:S02]  /*99b0*/  @!P2 SYNCS.PHASECHK.TRANS64 P2, [R7+URZ+0x274b0], R4 ;  /* 0x0274b0040700a5a7 */ /* 0x000ea4000804007f */
[----:B--2---:R-:W-:Y:S05]  /*99c0*/  @!P2 BRA `(.L_x_80) ;  /* 0xfffffffc00f0a947 */ /* 0x004fea000383ffff */
[----:B------:R-:W-:Y:S05]  /*99d0*/  BRA `(.L_x_79) ;  /* 0xffffffe4001c7947 */ /* 0x000fea000383ffff */
.L_x_83:
[----:B-1----:R1:W2:Y:S02]  /*99e0*/  SYNCS.PHASECHK.TRANS64.TRYWAIT P2, [R4+URZ+0x27460], R9 ;  /* 0x02746009040075a7 */ /* 0x0022a4000804017f */
[----:B--2---:R-:W-:Y:S05]  /*99f0*/  @!P2 NANOSLEEP.SYNCS 0x989680 ;  /* 0x009896800000a95d */ /* 0x004fea0003900000 */
[----:B------:R-:W2:Y:S02]  /*9a00*/  @!P2 SYNCS.PHASECHK.TRANS64 P2, [R4+URZ+0x27460], R9 ;  /* 0x027460090400a5a7 */ /* 0x000ea4000804007f */
[----:B--2---:R-:W-:Y:S05]  /*9a10*/  @!P2 BRA `(.L_x_83) ;  /* 0xfffffffc00f0a947 */ /* 0x004fea000383ffff */
[----:B------:R-:W-:Y:S05]  /*9a20*/  BRA `(.L_x_125) ;  /* 0xffffffe400307947 */ /* 0x000fea000383ffff */
.L_x_88:
[----:B------:R-:W-:Y:S01]  /*9a30*/  BSSY B1, `(.L_x_126) ;  /* 0x0000006000017945 */ /* 0x000fe20003800000 */
[----:B------:R-:W-:-:S07]  /*9a40*/  MOV R15, 0xffffffff ;  /* 0xffffffff000f7802 */ /* 0x000fce0000000f00 */
[----:B------:R-:W-:Y:S05]  /*9a50*/  WARPSYNC.COLLECTIVE R15, `(.L_x_127) ;  /* 0x000000000f0c7348 */ /* 0x000fea0003c00000 */
[----:B------:R-:W-:Y:S02]  /*9a60*/  ELECT P6, UR62, PT ;  /* 0x00000000003e782f */ /* 0x000fe400038c0000 */
[----:B------:R-:W-:Y:S01]  /*9a70*/  MOV R14, UR62 ;  /* 0x0000003e000e7c02 */ /* 0x000fe20008000f00 */
[----:B------:R-:W-:Y:S10]  /*9a80*/  ENDCOLLECTIVE ;  /* 0x000000000000791b */ /* 0x000ff40003800000 */
.L_x_127:
[----:B------:R-:W-:Y:S05]  /*9a90*/  BSYNC B1 ;  /* 0x0000000000017941 */ /* 0x000fea0003800000 */
.L_x_126:
[----:B------:R-:W-:Y:S05]  /*9aa0*/  BRA `(.L_x_128) ;  /* 0xffffffe800947947 */ /* 0x000fea000383ffff */
.L_x_91:
[----:B-1----:R1:W2:Y:S02]  /*9ab0*/  SYNCS.PHASECHK.TRANS64.TRYWAIT P4, [R8+URZ+0x27428], R7 ;  /* 0x02742807080075a7 */ /* 0x0022a4000808017f */
[----:B--2---:R-:W-:Y:S05]  /*9ac0*/  @!P4 NANOSLEEP.SYNCS 0x989680 ;  /* 0x009896800000c95d */ /* 0x004fea0003900000 */
[----:B------:R-:W2:Y:S02]  /*9ad0*/  @!P4 SYNCS.PHASECHK.TRANS64 P4, [R8+URZ+0x27428], R7 ;  /* 0x027428070800c5a7 */ /* 0x000ea4000808007f */
[----:B--2---:R-:W-:Y:S05]  /*9ae0*/  @!P4 BRA `(.L_x_91) ;  /* 0xfffffffc00f0c947 */ /* 0x004fea000383ffff */
[----:B------:R-:W-:Y:S05]  /*9af0*/  BRA `(.L_x_129) ;  /* 0xffffffe800ac7947 */ /* 0x000fea000383ffff */
.L_x_96:
[----:B-1----:R1:W2:Y:S02]  /*9b00*/  SYNCS.PHASECHK.TRANS64.TRYWAIT P4, [R4+URZ+0x274b0], R7 ;  /* 0x0274b007040075a7 */ /* 0x0022a4000808017f */
[----:B--2---:R-:W-:Y:S05]  /*9b10*/  @!P4 NANOSLEEP.SYNCS 0x989680 ;  /* 0x009896800000c95d */ /* 0x004fea0003900000 */
[----:B------:R-:W2:Y:S02]  /*9b20*/  @!P4 SYNCS.PHASECHK.TRANS64 P4, [R4+URZ+0x274b0], R7 ;  /* 0x0274b0070400c5a7 */ /* 0x000ea4000808007f */
[----:B--2---:R-:W-:Y:S05]  /*9b30*/  @!P4 BRA `(.L_x_96) ;  /* 0xfffffffc00f0c947 */ /* 0x004fea000383ffff */
[----:B------:R-:W-:Y:S05]  /*9b40*/  BRA `(.L_x_95) ;  /* 0xffffffec00887947 */ /* 0x000fea000383ffff */
.L_x_99:
[----:B-1----:R1:W2:Y:S02]  /*9b50*/  SYNCS.PHASECHK.TRANS64.TRYWAIT P3, [R7+URZ+0x27428], R8 ;  /* 0x02742808070075a7 */ /* 0x0022a4000806017f */
[----:B--2---:R-:W-:Y:S05]  /*9b60*/  @!P3 NANOSLEEP.SYNCS 0x989680 ;  /* 0x009896800000b95d */ /* 0x004fea0003900000 */
[----:B------:R-:W2:Y:S02]  /*9b70*/  @!P3 SYNCS.PHASECHK.TRANS64 P3, [R7+URZ+0x27428], R8 ;  /* 0x027428080700b5a7 */ /* 0x000ea4000806007f */
[----:B--2---:R-:W-:Y:S05]  /*9b80*/  @!P3 BRA `(.L_x_99) ;  /* 0xfffffffc00f0b947 */ /* 0x004fea000383ffff */
[----:B------:R-:W-:Y:S05]  /*9b90*/  BRA `(.L_x_130) ;  /* 0xffffffec00a07947 */ /* 0x000fea000383ffff */
.L_x_105:
[----:B-1----:R1:W2:Y:S02]  /*9ba0*/  SYNCS.PHASECHK.TRANS64.TRYWAIT P3, [R7+URZ+0x27428], R8 ;  /* 0x02742808070075a7 */ /* 0x0022a4000806017f */
[----:B--2---:R-:W-:Y:S05]  /*9bb0*/  @!P3 NANOSLEEP.SYNCS 0x989680 ;  /* 0x009896800000b95d */ /* 0x004fea0003900000 */
[----:B------:R-:W2:Y:S02]  /*9bc0*/  @!P3 SYNCS.PHASECHK.TRANS64 P3, [R7+URZ+0x27428], R8 ;  /* 0x027428080700b5a7 */ /* 0x000ea4000806007f */
[----:B--2---:R-:W-:Y:S05]  /*9bd0*/  @!P3 BRA `(.L_x_105) ;  /* 0xfffffffc00f0b947 */ /* 0x004fea000383ffff */
[----:B------:R-:W-:Y:S05]  /*9be0*/  BRA `(.L_x_131) ;  /* 0xfffffff0009c7947 */ /* 0x000fea000383ffff */
.L_x_110:
[----:B-1----:R1:W2:Y:S02]  /*9bf0*/  SYNCS.PHASECHK.TRANS64.TRYWAIT P3, [R7+URZ+0x27428], R8 ;  /* 0x02742808070075a7 */ /* 0x0022a4000806017f */
[----:B--2---:R-:W-:Y:S05]  /*9c00*/  @!P3 NANOSLEEP.SYNCS 0x989680 ;  /* 0x009896800000b95d */ /* 0x004fea0003900000 */
[----:B------:R-:W2:Y:S02]  /*9c10*/  @!P3 SYNCS.PHASECHK.TRANS64 P3, [R7+URZ+0x27428], R8 ;  /* 0x027428080700b5a7 */ /* 0x000ea4000806007f */
[----:B--2---:R-:W-:Y:S05]  /*9c20*/  @!P3 BRA `(.L_x_110) ;  /* 0xfffffffc00f0b947 */ /* 0x004fea000383ffff */
[----:B------:R-:W-:Y:S05]  /*9c30*/  BRA `(.L_x_132) ;  /* 0xfffffff4007c7947 */ /* 0x000fea000383ffff */
        .weak           $__internal_0_$__cuda_sm20_rcp_rn_f32_slowpath
        .type           $__internal_0_$__cuda_sm20_rcp_rn_f32_slowpath,@function
        .size           $__internal_0_$__cuda_sm20_rcp_rn_f32_slowpath,(.L_x_138 - $__internal_0_$__cuda_sm20_rcp_rn_f32_slowpath)
$__internal_0_$__cuda_sm20_rcp_rn_f32_slowpath:
[----:B------:R-:W-:Y:S01]  /*9c40*/  SHF.L.U32 R0, R3, 0x1, RZ ;  /* 0x0000000103007819 */ /* 0x000fe200000006ff */
[----:B------:R-:W-:Y:S03]  /*9c50*/  BSSY B2, `(.L_x_133) ;  /* 0x0000030000027945 */ /* 0x000fe60003800000 */
[----:B------:R-:W-:-:S04]  /*9c60*/  SHF.R.U32.HI R21, RZ, 0x18, R0 ;  /* 0x00000018ff157819 */ /* 0x000fc80000011600 */
[----:B------:R-:W-:-:S13]  /*9c70*/  ISETP.NE.U32.AND P0, PT, R21, RZ, PT ;  /* 0x000000ff1500720c */ /* 0x000fda0003f05070 */
[----:B------:R-:W-:Y:S05]  /*9c80*/  @P0 BRA `(.L_x_134) ;  /* 0x0000000000280947 */ /* 0x000fea0003800000 */
[----:B------:R-:W-:-:S04]  /*9c90*/  SHF.L.U32 R0, R3, 0x1, RZ ;  /* 0x0000000103007819 */ /* 0x000fc800000006ff */
[----:B------:R-:W-:-:S13]  /*9ca0*/  ISETP.NE.AND P0, PT, R0, RZ, PT ;  /* 0x000000ff0000720c */ /* 0x000fda0003f05270 */
[----:B------:R-:W-:Y:S01]  /*9cb0*/  @P0 FFMA R7, R3, 1.84467440737095516160e+19, RZ ;  /* 0x5f80000003070823 */ /* 0x000fe200000000ff */
[----:B------:R-:W-:Y:S08]  /*9cc0*/  @!P0 MUFU.RCP R6, R3 ;  /* 0x0000000300068308 */ /* 0x000ff00000001000 */
[----:B------:R-:W1:Y:S02]  /*9cd0*/  @P0 MUFU.RCP R0, R7 ;  /* 0x0000000700000308 */ /* 0x000e640000001000 */
[----:B-1----:R-:W-:-:S04]  /*9ce0*/  @P0 FFMA R12, R7, R0, -1 ;  /* 0xbf800000070c0423 */ /* 0x002fc80000000000 */
[----:B------:R-:W-:-:S04]  /*9cf0*/  @P0 FADD.FTZ R13, -R12, -RZ ;  /* 0x800000ff0c0d0221 */ /* 0x000fc80000010100 */
[----:B------:R-:W-:-:S04]  /*9d00*/  @P0 FFMA R0, R0, R13, R0 ;  /* 0x0000000d00000223 */ /* 0x000fc80000000000 */
[----:B------:R-:W-:Y:S01]  /*9d10*/  @P0 FFMA R6, R0, 1.84467440737095516160e+19, RZ ;  /* 0x5f80000000060823 */ /* 0x000fe200000000ff */
[----:B------:R-:W-:Y:S06]  /*9d20*/  BRA `(.L_x_135) ;  /* 0x0000000000887947 */ /* 0x000fec0003800000 */
.L_x_134:
[----:B------:R-:W-:-:S04]  /*9d30*/  IADD3 R24, R21, -0xfd, RZ ;  /* 0xffffff0315187810 */ /* 0x000fc80007ffe0ff */
[----:B------:R-:W-:-:S13]  /*9d40*/  ISETP.GT.U32.AND P0, PT, R24, 0x1, PT ;  /* 0x000000011800780c */ /* 0x000fda0003f04070 */
[----:B------:R-:W-:Y:S05]  /*9d50*/  @P0 BRA `(.L_x_136) ;  /* 0x0000000000780947 */ /* 0x000fea0003800000 */
[----:B------:R-:W-:Y:S02]  /*9d60*/  LOP3.LUT R0, R3, 0x7fffff, RZ, 0xc0, !PT ;  /* 0x007fffff03007812 */ /* 0x000fe400078ec0ff */
[----:B------:R-:W-:Y:S02]  /*9d70*/  MOV R13, 0x3 ;  /* 0x00000003000d7802 */ /* 0x000fe40000000f00 */
[----:B------:R-:W-:Y:S02]  /*9d80*/  LOP3.LUT R0, R0, 0x3f800000, RZ, 0xfc, !PT ;  /* 0x3f80000000007812 */ /* 0x000fe400078efcff */
[----:B------:R-:W-:Y:S02]  /*9d90*/  SHF.L.U32 R13, R13, R24, RZ ;  /* 0x000000180d0d7219 */ /* 0x000fe400000006ff */
[----:B------:R-:W1:Y:S02]  /*9da0*/  MUFU.RCP R7, R0 ;  /* 0x0000000000077308 */ /* 0x000e640000001000 */
[----:B-1----:R-:W-:-:S04]  /*9db0*/  FFMA R6, R0, R7, -1 ;  /* 0xbf80000000067423 */ /* 0x002fc80000000007 */
[----:B------:R-:W-:-:S04]  /*9dc0*/  FADD.FTZ R6, -R6, -RZ ;  /* 0x800000ff06067221 */ /* 0x000fc80000010100 */
[CCC-:B------:R-:W-:Y:S01]  /*9dd0*/  FFMA.RM R12, R7.reuse, R6.reuse, R7.reuse ;  /* 0x00000006070c7223 */ /* 0x1c0fe20000004007 */
[----:B------:R-:W-:-:S04]  /*9de0*/  FFMA.RP R7, R7, R6, R7 ;  /* 0x0000000607077223 */ /* 0x000fc80000008007 */
[C---:B------:R-:W-:Y:S02]  /*9df0*/  LOP3.LUT R6, R12.reuse, 0x7fffff, RZ, 0xc0, !PT ;  /* 0x007fffff0c067812 */ /* 0x040fe400078ec0ff */
[----:B------:R-:W-:Y:S02]  /*9e00*/  FSETP.NEU.FTZ.AND P0, PT, R12, R7, PT ;  /* 0x000000070c00720b */ /* 0x000fe40003f1d000 */
[----:B------:R-:W-:Y:S02]  /*9e10*/  LOP3.LUT R6, R6, 0x800000, RZ, 0xfc, !PT ;  /* 0x0080000006067812 */ /* 0x000fe400078efcff */
[----:B------:R-:W-:Y:S02]  /*9e20*/  SEL R7, RZ, 0xffffffff, !P0 ;  /* 0xffffffffff077807 */ /* 0x000fe40004000000 */
[----:B------:R-:W-:-:S03]  /*9e30*/  LOP3.LUT R13, R13, R6, RZ, 0xc0, !PT ;  /* 0x000000060d0d7212 */ /* 0x000fc600078ec0ff */
[----:B------:R-:W-:Y:S01]  /*9e40*/  IMAD.MOV R7, RZ, RZ, -R7 ;  /* 0x000000ffff077224 */ /* 0x000fe200078e0a07 */
[----:B------:R-:W-:-:S04]  /*9e50*/  SHF.R.U32.HI R13, RZ, R24, R13 ;  /* 0x00000018ff0d7219 */ /* 0x000fc8000001160d */
[----:B------:R-:W-:Y:S02]  /*9e60*/  LOP3.LUT P1, RZ, R7, R24, R6, 0xf8, !PT ;  /* 0x0000001807ff7212 */ /* 0x000fe4000782f806 */
[C---:B------:R-:W-:Y:S02]  /*9e70*/  LOP3.LUT P0, RZ, R13.reuse, 0x1, RZ, 0xc0, !PT ;  /* 0x000000010dff7812 */ /* 0x040fe4000780c0ff */
[----:B------:R-:W-:Y:S02]  /*9e80*/  LOP3.LUT P2, RZ, R13, 0x2, RZ, 0xc0, !PT ;  /* 0x000000020dff7812 */ /* 0x000fe4000784c0ff */
[----:B------:R-:W-:Y:S02]  /*9e90*/  IADD3 R7, R21, -0xfc, RZ ;  /* 0xffffff0415077810 */ /* 0x000fe40007ffe0ff */
[----:B------:R-:W-:Y:S02]  /*9ea0*/  PLOP3.LUT P0, PT, P0, P1, P2, 0xe0, 0x0 ;  /* 0x000000000000781c */ /* 0x000fe40000703c20 */
[----:B------:R-:W-:-:S02]  /*9eb0*/  LOP3.LUT P1, RZ, R3, 0x7fffff, RZ, 0xc0, !PT ;  /* 0x007fffff03ff7812 */ /* 0x000fc4000782c0ff */
[----:B------:R-:W-:Y:S02]  /*9ec0*/  SEL R0, RZ, 0x1, !P0 ;  /* 0x00000001ff007807 */ /* 0x000fe40004000000 */
[----:B------:R-:W-:Y:S02]  /*9ed0*/  SHF.R.U32.HI R6, RZ, R7, R6 ;  /* 0x00000007ff067219 */ /* 0x000fe40000011606 */
[----:B------:R-:W-:-:S04]  /*9ee0*/  IADD3 R0, -R0, RZ, RZ ;  /* 0x000000ff00007210 */ /* 0x000fc80007ffe1ff */
[----:B------:R-:W-:-:S13]  /*9ef0*/  ISETP.GE.AND P0, PT, R0, RZ, PT ;  /* 0x000000ff0000720c */ /* 0x000fda0003f06270 */
[----:B------:R-:W-:-:S04]  /*9f00*/  @!P0 IADD3 R6, R6, 0x1, RZ ;  /* 0x0000000106068810 */ /* 0x000fc80007ffe0ff */
[----:B------:R-:W-:-:S04]  /*9f10*/  @!P1 SHF.L.U32 R6, R6, 0x1, RZ ;  /* 0x0000000106069819 */ /* 0x000fc800000006ff */
[----:B------:R-:W-:Y:S01]  /*9f20*/  LOP3.LUT R6, R6, 0x80000000, R3, 0xf8, !PT ;  /* 0x8000000006067812 */ /* 0x000fe200078ef803 */
[----:B------:R-:W-:Y:S06]  /*9f30*/  BRA `(.L_x_135) ;  /* 0x0000000000047947 */ /* 0x000fec0003800000 */
.L_x_136:
[----:B------:R1:W2:Y:S02]  /*9f40*/  MUFU.RCP R6, R3 ;  /* 0x0000000300067308 */ /* 0x0002a40000001000 */
.L_x_135:
[----:B------:R-:W-:Y:S05]  /*9f50*/  BSYNC B2 ;  /* 0x0000000000027941 */ /* 0x000fea0003800000 */
.L_x_133:
[----:B--2---:R-:W-:Y:S02]  /*9f60*/  MOV R0, R6 ;  /* 0x0000000600007202 */ /* 0x004fe40000000f00 */
[----:B------:R-:W-:Y:S02]  /*9f70*/  MOV R6, R14 ;  /* 0x0000000e00067202 */ /* 0x000fe40000000f00 */
[----:B------:R-:W-:-:S04]  /*9f80*/  MOV R7, 0x0 ;  /* 0x0000000000077802 */ /* 0x000fc80000000f00 */
[----:B-1----:R-:W-:Y:S05]  /*9f90*/  RET.REL.NODEC R6 `(_ZN7cutlass13device_kernelINS_4fmha6kernel28FmhaKernelTmaWarpSpecializedINS1_10collective30FmhaMainloopTmaWarpSpecializedINS_10bfloat16_tEffN4cute5tupleIJNS7_1CILi128EEENS9_ILi64EEENS9_ILi160EEEEEENS8_IJiNS9_ILi1EEENS8_IJiiEEEEEESG_SG_NS4_13DefaultFusionEJNS2_6OptionILNS2_3TagE0ENS9_ILb1EEEEENSI_ILSJ_2ESK_EEEEENS4_15FmhaFwdEpilogueIS6_fNS8_IJSB_SC_SB_EEEEENS2_23PersistentTileSchedulerEJSL_SM_EEEEEvNT_6ParamsE) ;  /* 0xffffff6006187950 */ /* 0x002fea0003c3ffff */
.L_x_137:
[----:B------:R-:W-:-:S00]  /*9fa0*/  BRA `(.L_x_137) ;  /* 0xfffffffc00fc7947 */ /* 0x000fc0000383ffff */
[----:B------:R-:W-:-:S00]  /*9fb0*/  NOP ;  /* 0x0000000000007918 */ /* 0x000fc00000000000 */
        /* <DEDUP_REMOVED lines=12> */
.L_x_138:


//--------------------- .nv.global.init           --------------------------
	.section	.nv.global.init,"aw",@progbits
.nv.global.init:
	.type		$str$24,@object
	.size		$str$24,($str$25 - $str$24)
$str$24:
        /*0000*/ 	.byte	0x28, 0x61, 0x64, 0x64, 0x72, 0x65, 0x73, 0x73, 0x20, 0x26, 0x20, 0x6d, 0x61, 0x73, 0x6b, 0x29
        /*0010*/ 	.byte	0x20, 0x3d, 0x3d, 0x20, 0x30, 0x00
	.type		$str$25,@object
	.size		$str$25,(__unnamed_1 - $str$25)
$str$25:
        /*0016*/ 	.byte	0x2f, 0x74, 0x6d, 0x70, 0x2f, 0x63, 0x75, 0x74, 0x6c, 0x61, 0x73, 0x73, 0x5f, 0x73, 0x77, 0x65
        /*0026*/ 	.byte	0x65, 0x70, 0x5f, 0x73, 0x72, 0x63, 0x2f, 0x69, 0x6e, 0x63, 0x6c, 0x75, 0x64, 0x65, 0x2f, 0x63
        /*0036*/ 	.byte	0x75, 0x74, 0x65, 0x2f, 0x70, 0x6f, 0x69, 0x6e, 0x74, 0x65, 0x72, 0x5f, 0x66, 0x6c, 0x61, 0x67
        /*0046*/ 	.byte	0x67, 0x65, 0x64, 0x2e, 0x68, 0x70, 0x70, 0x00
	.type		__unnamed_1,@object
	.size		__unnamed_1,(__unnamed_2 - __unnamed_1)
__unnamed_1:
        /*004e*/ 	.byte	0x61, 0x75, 0x74, 0x6f, 0x20, 0x63, 0x75, 0x74, 0x65, 0x3a, 0x3a, 0x61, 0x73, 0x5f, 0x70, 0x6f
        /* <DEDUP_REMOVED lines=27> */
        /*020e*/ 	.byte	0x32, 0x30, 0x34, 0x38, 0x3e, 0x3e, 0x3e, 0x3e, 0x3e, 0x5d, 0x00
	.type		__unnamed_2,@object
	.size		__unnamed_2,(.L_1 - __unnamed_2)
__unnamed_2:
        /* <DEDUP_REMOVED lines=29> */
.L_1:


//--------------------- .nv.shared._ZN7cutlass13device_kernelINS_4fmha6kernel28FmhaKernelTmaWarpSpecializedINS1_10collective30FmhaMainloopTmaWarpSpecializedINS_10bfloat16_tEffN4cute5tupleIJNS7_1CILi128EEENS9_ILi64EEENS9_ILi160EEEEEENS8_IJiNS9_ILi1EEENS8_IJiiEEEEEESG_SG_NS4_13DefaultFusionEJNS2_6OptionILNS2_3TagE0ENS9_ILb1EEEEENSI_ILSJ_2ESK_EEEEENS4_15FmhaFwdEpilogueIS6_fNS8_IJSB_SC_SB_EEEEENS2_23PersistentTileSchedulerEJSL_SM_EEEEEvNT_6ParamsE --------------------------
	.section	.nv.shared._ZN7cutlass13device_kernelINS_4fmha6kernel28FmhaKernelTmaWarpSpecializedINS1_10collective30FmhaMainloopTmaWarpSpecializedINS_10bfloat16_tEffN4cute5tupleIJNS7_1CILi128EEENS9_ILi64EEENS9_ILi160EEEEEENS8_IJiNS9_ILi1EEENS8_IJiiEEEEEESG_SG_NS4_13DefaultFusionEJNS2_6OptionILNS2_3TagE0ENS9_ILb1EEEEENSI_ILSJ_2ESK_EEEEENS4_15FmhaFwdEpilogueIS6_fNS8_IJSB_SC_SB_EEEEENS2_23PersistentTileSchedulerEJSL_SM_EEEEEvNT_6ParamsE,"aw",@nobits
	.sectionflags	@""
	.align	16
	.zero		1024


//--------------------- .nv.shared.reserved.0     --------------------------
	.section	.nv.shared.reserved.0,"aw",@nobits
	.weak		__nv_reservedSMEM_offset_0_alias
	.size		__nv_reservedSMEM_offset_0_alias, 0, 0
	.other		__nv_reservedSMEM_offset_0_alias,@"STO_CUDA_RESERVED_SHARED STV_DEFAULT"
__nv_reservedSMEM_offset_0_alias:
	.zero		0


//--------------------- .nv.global                --------------------------
	.section	.nv.global,"aw",@nobits
.nv.global:
	.type		_ZN39_INTERNAL_83e3b20f_4_k_cu_efcc8758_32074cute1_E,@object
	.size		_ZN39_INTERNAL_83e3b20f_4_k_cu_efcc8758_32074cute1_E,(_ZN39_INTERNAL_83e3b20f_4_k_cu_efcc8758_32074cuda3std3__45__cpo6cbeginE - _ZN39_INTERNAL_83e3b20f_4_k_cu_efcc8758_32074cute1_E)
_ZN39_INTERNAL_83e3b20f_4_k_cu_efcc8758_32074cute1_E:
	.zero		1
	.type		_ZN39_INTERNAL_83e3b20f_4_k_cu_efcc8758_32074cuda3std3__45__cpo6cbeginE,@object
	.size		_ZN39_INTERNAL_83e3b20f_4_k_cu_efcc8758_32074cuda3std3__45__cpo6cbeginE,(_ZN39_INTERNAL_83e3b20f_4_k_cu_efcc8758_32074cuda3std3__48in_placeE - _ZN39_INTERNAL_83e3b20f_4_k_cu_efcc8758_32074cuda3std3__45__cpo6cbeginE)
_ZN39_INTERNAL_83e3b20f_4_k_cu_efcc8758_32074cuda3std3__45__cpo6cbeginE:
	.zero		1
	.type		_ZN39_INTERNAL_83e3b20f_4_k_cu_efcc8758_32074cuda3std3__48in_placeE,@object
	.size		_ZN39_INTERNAL_83e3b20f_4_k_cu_efcc8758_32074cuda3std3__48in_placeE,(_ZN39_INTERNAL_83e3b20f_4_k_cu_efcc8758_32074cuda3std6ranges3__45__cpo9iter_moveE - _ZN39_INTERNAL_83e3b20f_4_k_cu_efcc8758_32074cuda3std3__48in_placeE)
_ZN39_INTERNAL_83e3b20f_4_k_cu_efcc8758_32074cuda3std3__48in_placeE:
	.zero		1
	.type		_ZN39_INTERNAL_83e3b20f_4_k_cu_efcc8758_32074cuda3std6ranges3__45__cpo9iter_moveE,@object
	.size		_ZN39_INTERNAL_83e3b20f_4_k_cu_efcc8758_32074cuda3std6ranges3__45__cpo9iter_moveE,(_ZN39_INTERNAL_83e3b20f_4_k_cu_efcc8758_32074cuda3std3__45__cpo5beginE - _ZN39_INTERNAL_83e3b20f_4_k_cu_efcc8758_32074cuda3std6ranges3__45__cpo9iter_moveE)
_ZN39_INTERNAL_83e3b20f_4_k_cu_efcc8758_32074cuda3std6ranges3__45__cpo9iter_moveE:
	.zero		1
	.type		_ZN39_INTERNAL_83e3b20f_4_k_cu_efcc8758_32074cuda3std3__45__cpo5beginE,@object
	.size		_ZN39_INTERNAL_83e3b20f_4_k_cu_efcc8758_32074cuda3std3__45__cpo5beginE,(_ZN39_INTERNAL_83e3b20f_4_k_cu_efcc8758_32074cuda3std3__441_GLOBAL__N__83e3b20f_4_k_cu_efcc8758_32076ignoreE - _ZN39_INTERNAL_83e3b20f_4_k_cu_efcc8758_32074cuda3std3__45__cpo5beginE)
_ZN39_INTERNAL_83e3b20f_4_k_cu_efcc8758_32074cuda3std3__45__cpo5beginE:
	.zero		1
	.type		_ZN39_INTERNAL_83e3b20f_4_k_cu_efcc8758_32074cuda3std3__441_GLOBAL__N__83e3b20f_4_k_cu_efcc8758_32076ignoreE,@object
	.size		_ZN39_INTERNAL_83e3b20f_4_k_cu_efcc8758_32074cuda3std3__441_GLOBAL__N__83e3b20f_4_k_cu_efcc8758_32076ignoreE,(_ZN39_INTERNAL_83e3b20f_4_k_cu_efcc8758_32074cute7productE - _ZN39_INTERNAL_83e3b20f_4_k_cu_efcc8758_32074cuda3std3__441_GLOBAL__N__83e3b20f_4_k_cu_efcc8758_32076ignoreE)
_ZN39_INTERNAL_83e3b20f_4_k_cu_efcc8758_32074cuda3std3__441_GLOBAL__N__83e3b20f_4_k_cu_efcc8758_32076ignoreE:
	.zero		1
	.type		_ZN39_INTERNAL_83e3b20f_4_k_cu_efcc8758_32074cute7productE,@object
	.size		_ZN39_INTERNAL_83e3b20f_4_k_cu_efcc8758_32074cute7productE,(_ZN39_INTERNAL_83e3b20f_4_k_cu_efcc8758_32074cuda3std3__45__cpo3endE - _ZN39_INTERNAL_83e3b20f_4_k_cu_efcc8758_32074cute7productE)
_ZN39_INTERNAL_83e3b20f_4_k_cu_efcc8758_32074cute7productE:
	.zero		1
	.type		_ZN39_INTERNAL_83e3b20f_4_k_cu_efcc8758_32074cuda3std3__45__cpo3endE,@object
	.size		_ZN39_INTERNAL_83e3b20f_4_k_cu_efcc8758_32074cuda3std3__45__cpo3endE,(_ZN39_INTERNAL_83e3b20f_4_k_cu_efcc8758_32074cuda3std3__419piecewise_constructE - _ZN39_INTERNAL_83e3b20f_4_k_cu_efcc8758_32074cuda3std3__45__cpo3endE)
_ZN39_INTERNAL_83e3b20f_4_k_cu_efcc8758_32074cuda3std3__45__cpo3endE:
	.zero		1
	.type		_ZN39_INTERNAL_83e3b20f_4_k_cu_efcc8758_32074cuda3std3__419piecewise_constructE,@object
	.size		_ZN39_INTERNAL_83e3b20f_4_k_cu_efcc8758_32074cuda3std3__419piecewise_constructE,(_ZN39_INTERNAL_83e3b20f_4_k_cu_efcc8758_32074cuda3std3__45__cpo4cendE - _ZN39_INTERNAL_83e3b20f_4_k_cu_efcc8758_32074cuda3std3__419piecewise_constructE)
_ZN39_INTERNAL_83e3b20f_4_k_cu_efcc8758_32074cuda3std3__419piecewise_constructE:
	.zero		1
	.type		_ZN39_INTERNAL_83e3b20f_4_k_cu_efcc8758_32074cuda3std3__45__cpo4cendE,@object
	.size		_ZN39_INTERNAL_83e3b20f_4_k_cu_efcc8758_32074cuda3std3__45__cpo4cendE,(_ZN39_INTERNAL_83e3b20f_4_k_cu_efcc8758_32074cuda3std6ranges3__45__cpo4swapE - _ZN39_INTERNAL_83e3b20f_4_k_cu_efcc8758_32074cuda3std3__45__cpo4cendE)
_ZN39_INTERNAL_83e3b20f_4_k_cu_efcc8758_32074cuda3std3__45__cpo4cendE:
	.zero		1
	.type		_ZN39_INTERNAL_83e3b20f_4_k_cu_efcc8758_32074cuda3std6ranges3__45__cpo4swapE,@object
	.size		_ZN39_INTERNAL_83e3b20f_4_k_cu_efcc8758_32074cuda3std6ranges3__45__cpo4swapE,(.L_9 - _ZN39_INTERNAL_83e3b20f_4_k_cu_efcc8758_32074cuda3std6ranges3__45__cpo4swapE)
_ZN39_INTERNAL_83e3b20f_4_k_cu_efcc8758_32074cuda3std6ranges3__45__cpo4swapE:
	.zero		1
.L_9:


//--------------------- .nv.constant0._ZN7cutlass13device_kernelINS_4fmha6kernel28FmhaKernelTmaWarpSpecializedINS1_10collective30FmhaMainloopTmaWarpSpecializedINS_10bfloat16_tEffN4cute5tupleIJNS7_1CILi128EEENS9_ILi64EEENS9_ILi160EEEEEENS8_IJiNS9_ILi1EEENS8_IJiiEEEEEESG_SG_NS4_13DefaultFusionEJNS2_6OptionILNS2_3TagE0ENS9_ILb1EEEEENSI_ILSJ_2ESK_EEEEENS4_15FmhaFwdEpilogueIS6_fNS8_IJSB_SC_SB_EEEEENS2_23PersistentTileSchedulerEJSL_SM_EEEEEvNT_6ParamsE --------------------------
	.section	.nv.constant0._ZN7cutlass13device_kernelINS_4fmha6kernel28FmhaKernelTmaWarpSpecializedINS1_10collective30FmhaMainloopTmaWarpSpecializedINS_10bfloat16_tEffN4cute5tupleIJNS7_1CILi128EEENS9_ILi64EEENS9_ILi160EEEEEENS8_IJiNS9_ILi1EEENS8_IJiiEEEEEESG_SG_NS4_13DefaultFusionEJNS2_6OptionILNS2_3TagE0ENS9_ILb1EEEEENSI_ILSJ_2ESK_EEEEENS4_15FmhaFwdEpilogueIS6_fNS8_IJSB_SC_SB_EEEEENS2_23PersistentTileSchedulerEJSL_SM_EEEEEvNT_6ParamsE,"a",@progbits
	.sectionflags	@""
	.align	4
.nv.constant0._ZN7cutlass13device_kernelINS_4fmha6kernel28FmhaKernelTmaWarpSpecializedINS1_10collective30FmhaMainloopTmaWarpSpecializedINS_10bfloat16_tEffN4cute5tupleIJNS7_1CILi128EEENS9_ILi64EEENS9_ILi160EEEEEENS8_IJiNS9_ILi1EEENS8_IJiiEEEEEESG_SG_NS4_13DefaultFusionEJNS2_6OptionILNS2_3TagE0ENS9_ILb1EEEEENSI_ILSJ_2ESK_EEEEENS4_15FmhaFwdEpilogueIS6_fNS8_IJSB_SC_SB_EEEEENS2_23PersistentTileSchedulerEJSL_SM_EEEEEvNT_6ParamsE:
	.zero		2688


//--------------------- SYMBOLS --------------------------

	.type		.nv.reservedSmem.offset0,@object
	.size		.nv.reservedSmem.offset0,0x4
	.type		__assertfail,@function
